	.headerflags	@"EF_CUDA_TEXMODE_UNIFIED EF_CUDA_64BIT_ADDRESS EF_CUDA_ACCELERATORS EF_CUDA_SM90 EF_CUDA_VIRTUAL_SM(EF_CUDA_SM90)"
	.elftype	@"ET_EXEC"


//--------------------- .nv.info                  --------------------------
	.section	.nv.info,"",@"SHT_CUDA_INFO"
	.align	4


	//----- nvinfo : EIATTR_REGCOUNT
	.align		4
        /*0000*/ 	.byte	0x04, 0x2f
        /*0002*/ 	.short	(.L_1 - .L_0)
	.align		4
.L_0:
        /*0004*/ 	.word	index@(recompute_w_u_fwd_kernel)
        /*0008*/ 	.word	0x00000068


	//----- nvinfo : EIATTR_FRAME_SIZE
	.align		4
.L_1:
        /*000c*/ 	.byte	0x04, 0x11
        /*000e*/ 	.short	(.L_3 - .L_2)
	.align		4
.L_2:
        /*0010*/ 	.word	index@(recompute_w_u_fwd_kernel)
        /*0014*/ 	.word	0x00000000


	//----- nvinfo : EIATTR_MIN_STACK_SIZE
	.align		4
.L_3:
        /*0018*/ 	.byte	0x04, 0x12
        /*001a*/ 	.short	(.L_5 - .L_4)
	.align		4
.L_4:
        /*001c*/ 	.word	index@(recompute_w_u_fwd_kernel)
        /*0020*/ 	.word	0x00000000
.L_5:


//--------------------- .nv.info.recompute_w_u_fwd_kernel --------------------------
	.section	.nv.info.recompute_w_u_fwd_kernel,"",@"SHT_CUDA_INFO"
	.sectionflags	@""
	.align	4


	//----- nvinfo : EIATTR_CUDA_API_VERSION
	.align		4
        /*0000*/ 	.byte	0x04, 0x37
        /*0002*/ 	.short	(.L_7 - .L_6)
.L_6:
        /*0004*/ 	.word	0x00000080


	//----- nvinfo : EIATTR_KPARAM_INFO
	.align		4
.L_7:
        /*0008*/ 	.byte	0x04, 0x17
        /*000a*/ 	.short	(.L_9 - .L_8)
.L_8:
        /*000c*/ 	.word	0x00000000
        /*0010*/ 	.short	0x0008
        /*0012*/ 	.short	0x0040
        /*0014*/ 	.byte	0x00, 0xf4, 0x21, 0x00


	//----- nvinfo : EIATTR_KPARAM_INFO
	.align		4
.L_9:
        /*0018*/ 	.byte	0x04, 0x17
        /*001a*/ 	.short	(.L_11 - .L_10)
.L_10:
        /*001c*/ 	.word	0x00000000
        /*0020*/ 	.short	0x0007
        /*0022*/ 	.short	0x0038
        /*0024*/ 	.byte	0x00, 0xf0, 0x11, 0x00


	//----- nvinfo : EIATTR_KPARAM_INFO
	.align		4
.L_11:
        /*0028*/ 	.byte	0x04, 0x17
        /*002a*/ 	.short	(.L_13 - .L_12)
.L_12:
        /*002c*/ 	.word	0x00000000
        /*0030*/ 	.short	0x0006
        /*0032*/ 	.short	0x0030
        /*0034*/ 	.byte	0x00, 0xf4, 0x21, 0x00


	//----- nvinfo : EIATTR_KPARAM_INFO
	.align		4
.L_13:
        /*0038*/ 	.byte	0x04, 0x17
        /*003a*/ 	.short	(.L_15 - .L_14)
.L_14:
        /*003c*/ 	.word	0x00000000
        /*0040*/ 	.short	0x0005
        /*0042*/ 	.short	0x0028
        /*0044*/ 	.byte	0x00, 0xf4, 0x21, 0x00


	//----- nvinfo : EIATTR_KPARAM_INFO
	.align		4
.L_15:
        /*0048*/ 	.byte	0x04, 0x17
        /*004a*/ 	.short	(.L_17 - .L_16)
.L_16:
        /*004c*/ 	.word	0x00000000
        /*0050*/ 	.short	0x0004
        /*0052*/ 	.short	0x0020
        /*0054*/ 	.byte	0x00, 0xf4, 0x21, 0x00


	//----- nvinfo : EIATTR_KPARAM_INFO
	.align		4
.L_17:
        /*0058*/ 	.byte	0x04, 0x17
        /*005a*/ 	.short	(.L_19 - .L_18)
.L_18:
        /*005c*/ 	.word	0x00000000
        /*0060*/ 	.short	0x0003
        /*0062*/ 	.short	0x0018
        /*0064*/ 	.byte	0x00, 0xf4, 0x21, 0x00


	//----- nvinfo : EIATTR_KPARAM_INFO
	.align		4
.L_19:
        /*0068*/ 	.byte	0x04, 0x17
        /*006a*/ 	.short	(.L_21 - .L_20)
.L_20:
        /*006c*/ 	.word	0x00000000
        /*0070*/ 	.short	0x0002
        /*0072*/ 	.short	0x0010
        /*0074*/ 	.byte	0x00, 0xf4, 0x21, 0x00


	//----- nvinfo : EIATTR_KPARAM_INFO
	.align		4
.L_21:
        /*0078*/ 	.byte	0x04, 0x17
        /*007a*/ 	.short	(.L_23 - .L_22)
.L_22:
        /*007c*/ 	.word	0x00000000
        /*0080*/ 	.short	0x0001
        /*0082*/ 	.short	0x0008
        /*0084*/ 	.byte	0x00, 0xf4, 0x21, 0x00


	//----- nvinfo : EIATTR_KPARAM_INFO
	.align		4
.L_23:
        /*0088*/ 	.byte	0x04, 0x17
        /*008a*/ 	.short	(.L_25 - .L_24)
.L_24:
        /*008c*/ 	.word	0x00000000
        /*0090*/ 	.short	0x0000
        /*0092*/ 	.short	0x0000
        /*0094*/ 	.byte	0x00, 0xf4, 0x21, 0x00


	//----- nvinfo : EIATTR_SPARSE_MMA_MASK
	.align		4
.L_25:
        /*0098*/ 	.byte	0x03, 0x50
        /*009a*/ 	.short	0x0000


	//----- nvinfo : EIATTR_MAXREG_COUNT
	.align		4
        /*009c*/ 	.byte	0x03, 0x1b
        /*009e*/ 	.short	0x00ff


	//----- nvinfo : EIATTR_EXIT_INSTR_OFFSETS
	.align		4
        /*00a0*/ 	.byte	0x04, 0x1c
        /*00a2*/ 	.short	(.L_27 - .L_26)


	//   ....[0]....
.L_26:
        /*00a4*/ 	.word	0x00002a30


	//----- nvinfo : EIATTR_REQNTID
	.align		4
.L_27:
        /*00a8*/ 	.byte	0x04, 0x10
        /*00aa*/ 	.short	(.L_29 - .L_28)
.L_28:
        /*00ac*/ 	.word	0x00000080
        /*00b0*/ 	.word	0x00000001
        /*00b4*/ 	.word	0x00000001


	//----- nvinfo : EIATTR_CBANK_PARAM_SIZE
	.align		4
.L_29:
        /*00b8*/ 	.byte	0x03, 0x19
        /*00ba*/ 	.short	0x0048


	//----- nvinfo : EIATTR_PARAM_CBANK
	.align		4
        /*00bc*/ 	.byte	0x04, 0x0a
        /*00be*/ 	.short	(.L_31 - .L_30)
	.align		4
.L_30:
        /*00c0*/ 	.word	index@(.nv.constant0.recompute_w_u_fwd_kernel)
        /*00c4*/ 	.short	0x0210
        /*00c6*/ 	.short	0x0048


	//----- nvinfo : EIATTR_SW_WAR
	.align		4
.L_31:
        /*00c8*/ 	.byte	0x04, 0x36
        /*00ca*/ 	.short	(.L_33 - .L_32)
.L_32:
        /*00cc*/ 	.word	0x00000008
.L_33:


//--------------------- .nv.callgraph             --------------------------
	.section	.nv.callgraph,"",@"SHT_CUDA_CALLGRAPH"
	.align	4
	.sectionentsize	8
	.align		4
        /*0000*/ 	.word	0x00000000
	.align		4
        /*0004*/ 	.word	0xffffffff
	.align		4
        /*0008*/ 	.word	0x00000000
	.align		4
        /*000c*/ 	.word	0xfffffffe
	.align		4
        /*0010*/ 	.word	0x00000000
	.align		4
        /*0014*/ 	.word	0xfffffffd
	.align		4
        /*0018*/ 	.word	0x00000000
	.align		4
        /*001c*/ 	.word	0xfffffffc


//--------------------- .text.recompute_w_u_fwd_kernel --------------------------
	.section	.text.recompute_w_u_fwd_kernel,"ax",@progbits
	.sectionflags	@"SHF_BARRIERS=1"
	.align	128
        .global         recompute_w_u_fwd_kernel
        .type           recompute_w_u_fwd_kernel,@function
        .size           recompute_w_u_fwd_kernel,(.L_x_3 - recompute_w_u_fwd_kernel)
        .other          recompute_w_u_fwd_kernel,@"STO_CUDA_ENTRY STV_DEFAULT"
recompute_w_u_fwd_kernel:
.text.recompute_w_u_fwd_kernel:
[----:B------:R-:W1:Y:S01]  /*0000*/  LDC R1, c[0x0][0x28] ;  /* 0x00000a00ff017b82 */ /* 0x000e620000000800 */
[----:B------:R-:W2:Y:S07]  /*0010*/  S2R R17, SR_TID.X ;  /* 0x0000000000117919 */ /* 0x000eae0000002100 */
[----:B------:R-:W3:Y:S01]  /*0020*/  S2UR UR9, SR_CTAID.Y ;  /* 0x00000000000979c3 */ /* 0x000ee20000002600 */
[----:B------:R-:W-:Y:S01]  /*0030*/  ULDC UR11, c[0x0][0x248] ;  /* 0x00009200000b7ab9 */ /* 0x000fe20000000800 */
[----:B------:R-:W-:Y:S01]  /*0040*/  ULDC.64 UR6, c[0x0][0x238] ;  /* 0x00008e0000067ab9 */ /* 0x000fe20000000a00 */
[----:B------:R-:W4:Y:S01]  /*0050*/  S2R R89, SR_CTAID.X ;  /* 0x0000000000597919 */ /* 0x000f220000002500 */
[----:B------:R-:W-:Y:S01]  /*0060*/  USHF.R.S32.HI UR10, URZ, 0x1f, UR11 ;  /* 0x0000001f3f0a7899 */ /* 0x000fe2000801140b */
[----:B------:R-:W-:-:S02]  /*0070*/  CS2R R28, SRZ ;  /* 0x00000000001c7805 */ /* 0x000fc4000001ff00 */
[----:B------:R-:W-:Y:S01]  /*0080*/  CS2R R30, SRZ ;  /* 0x00000000001e7805 */ /* 0x000fe2000001ff00 */
[----:B------:R-:W-:Y:S01]  /*0090*/  ULDC.64 UR28, c[0x0][0x208] ;  /* 0x00008200001c7ab9 */ /* 0x000fe20000000a00 */
[----:B------:R-:W-:Y:S02]  /*00a0*/  CS2R R24, SRZ ;  /* 0x0000000000187805 */ /* 0x000fe4000001ff00 */
[----:B------:R-:W-:Y:S01]  /*00b0*/  CS2R R26, SRZ ;  /* 0x00000000001a7805 */ /* 0x000fe2000001ff00 */
[----:B---3--:R-:W-:-:S04]  /*00c0*/  ULOP3.LUT UR4, UR9, 0xffe0, URZ, 0xc0, !UPT ;  /* 0x0000ffe009047892 */ /* 0x008fc8000f8ec03f */
[----:B------:R-:W-:Y:S01]  /*00d0*/  UIMAD UR4, UR4, UR11, URZ ;  /* 0x0000000b040472a4 */ /* 0x000fe2000f8e023f */
[----:B--2---:R-:W-:-:S03]  /*00e0*/  SHF.R.U32.HI R16, RZ, 0x3, R17 ;  /* 0x00000003ff107819 */ /* 0x004fc60000011611 */
[----:B------:R-:W-:Y:S01]  /*00f0*/  ULOP3.LUT UR5, UR4, 0x1f, UR9, 0xf8, !UPT ;  /* 0x0000001f04057892 */ /* 0x000fe2000f8ef809 */
[----:B------:R-:W-:Y:S02]  /*0100*/  IMAD.SHL.U32 R76, R17, 0x8, RZ ;  /* 0x00000008114c7824 */ /* 0x000fe400078e00ff */
[----:B----4-:R-:W-:Y:S01]  /*0110*/  IMAD.SHL.U32 R89, R89, 0x40, RZ ;  /* 0x0000004059597824 */ /* 0x010fe200078e00ff */
[----:B------:R-:W-:Y:S01]  /*0120*/  SGXT.U32 R16, R16, 0x4 ;  /* 0x000000041010781a */ /* 0x000fe20000000000 */
[----:B------:R-:W-:Y:S01]  /*0130*/  USHF.L.U32 UR8, UR5, 0x6, URZ ;  /* 0x0000000605087899 */ /* 0x000fe2000800063f */
[----:B------:R-:W-:Y:S02]  /*0140*/  LOP3.LUT R33, R76, 0x38, RZ, 0xc0, !PT ;  /* 0x000000384c217812 */ /* 0x000fe400078ec0ff */
[----:B------:R-:W-:Y:S01]  /*0150*/  LOP3.LUT R83, R16, R89, RZ, 0xfc, !PT ;  /* 0x0000005910537212 */ /* 0x000fe200078efcff */
[----:B------:R-:W-:Y:S01]  /*0160*/  UIMAD.WIDE UR6, UR8, 0x2, UR6 ;  /* 0x00000002080678a5 */ /* 0x000fe2000f8e0206 */
[----:B------:R-:W-:-:S02]  /*0170*/  LOP3.LUT R85, R89, 0x10, R16, 0xfe, !PT ;  /* 0x0000001059557812 */ /* 0x000fc400078efe10 */
[----:B------:R-:W-:Y:S01]  /*0180*/  SHF.R.S32.HI R88, RZ, 0x1f, R89 ;  /* 0x0000001fff587819 */ /* 0x000fe20000011459 */
[----:B------:R-:W-:Y:S01]  /*0190*/  IMAD.SHL.U32 R0, R83, 0x1000, RZ ;  /* 0x0000100053007824 */ /* 0x000fe200078e00ff */
[----:B------:R-:W-:Y:S01]  /*01a0*/  ISETP.GT.AND P0, PT, R89, -0x1, PT ;  /* 0xffffffff5900780c */ /* 0x000fe20003f04270 */
[----:B------:R-:W-:Y:S01]  /*01b0*/  IMAD.SHL.U32 R3, R85, 0x1000, RZ ;  /* 0x0000100055037824 */ /* 0x000fe200078e00ff */
[C---:B------:R-:W-:Y:S02]  /*01c0*/  ISETP.LT.U32.AND P1, PT, R83.reuse, UR11, PT ;  /* 0x0000000b53007c0c */ /* 0x040fe4000bf21070 */
[----:B------:R-:W-:Y:S02]  /*01d0*/  SHF.L.U64.HI R2, R83, 0xc, R88 ;  /* 0x0000000c53027819 */ /* 0x000fe40000010258 */
[----:B------:R-:W-:Y:S02]  /*01e0*/  IADD3 R6, P3, R0, UR6, RZ ;  /* 0x0000000600067c10 */ /* 0x000fe4000ff7e0ff */
[----:B------:R-:W-:-:S02]  /*01f0*/  ISETP.LT.AND.EX P4, PT, R88, UR10, P0, P1 ;  /* 0x0000000a58007c0c */ /* 0x000fc40008781310 */
[C---:B------:R-:W-:Y:S02]  /*0200*/  ISETP.LT.U32.AND P2, PT, R85.reuse, UR11, PT ;  /* 0x0000000b55007c0c */ /* 0x040fe4000bf41070 */
[----:B------:R-:W-:Y:S02]  /*0210*/  IADD3.X R7, R2, UR7, RZ, P3, !PT ;  /* 0x0000000702077c10 */ /* 0x000fe40009ffe4ff */
[----:B------:R-:W-:Y:S02]  /*0220*/  SHF.L.U64.HI R4, R85, 0xc, R88 ;  /* 0x0000000c55047819 */ /* 0x000fe40000010258 */
[----:B------:R-:W-:Y:S01]  /*0230*/  IADD3 R8, P1, R3, UR6, RZ ;  /* 0x0000000603087c10 */ /* 0x000fe2000ff3e0ff */
[----:B------:R-:W-:Y:S01]  /*0240*/  IMAD.WIDE.U32 R6, R33, 0x2, R6 ;  /* 0x0000000221067825 */ /* 0x000fe200078e0006 */
[----:B------:R-:W-:Y:S02]  /*0250*/  ISETP.LT.AND.EX P5, PT, R88, UR10, P0, P2 ;  /* 0x0000000a58007c0c */ /* 0x000fe400087a1320 */
[----:B------:R-:W-:-:S02]  /*0260*/  IADD3.X R9, R4, UR7, RZ, P1, !PT ;  /* 0x0000000704097c10 */ /* 0x000fc40008ffe4ff */
[----:B------:R-:W-:Y:S01]  /*0270*/  P2R R78, PR, RZ, 0x20 ;  /* 0x00000020ff4e7803 */ /* 0x000fe20000000000 */
[----:B------:R2:W3:Y:S01]  /*0280*/  @P4 LDG.E.128 R28, desc[UR28][R6.64] ;  /* 0x0000001c061c4981 */ /* 0x0004e2000c1e1d00 */
[----:B------:R-:W-:Y:S01]  /*0290*/  LOP3.LUT R87, R89, 0x20, R16, 0xfe, !PT ;  /* 0x0000002059577812 */ /* 0x000fe200078efe10 */
[----:B------:R-:W-:Y:S01]  /*02a0*/  IMAD.WIDE.U32 R8, R33, 0x2, R8 ;  /* 0x0000000221087825 */ /* 0x000fe200078e0008 */
[----:B------:R-:W-:Y:S02]  /*02b0*/  LOP3.LUT R89, R89, 0x30, R16, 0xfe, !PT ;  /* 0x0000003059597812 */ /* 0x000fe400078efe10 */
[----:B------:R-:W-:Y:S02]  /*02c0*/  CS2R R20, SRZ ;  /* 0x0000000000147805 */ /* 0x000fe4000001ff00 */
[----:B------:R-:W-:Y:S02]  /*02d0*/  CS2R R22, SRZ ;  /* 0x0000000000167805 */ /* 0x000fe4000001ff00 */
[----:B------:R-:W-:-:S02]  /*02e0*/  CS2R R12, SRZ ;  /* 0x00000000000c7805 */ /* 0x000fc4000001ff00 */
[----:B------:R-:W-:Y:S01]  /*02f0*/  ISETP.LT.U32.AND P1, PT, R89, UR11, PT ;  /* 0x0000000b59007c0c */ /* 0x000fe2000bf21070 */
[C---:B------:R-:W-:Y:S01]  /*0300*/  IMAD.SHL.U32 R5, R87.reuse, 0x1000, RZ ;  /* 0x0000100057057824 */ /* 0x040fe200078e00ff */
[----:B------:R-:W-:Y:S01]  /*0310*/  ISETP.LT.U32.AND P2, PT, R87, UR11, PT ;  /* 0x0000000b57007c0c */ /* 0x000fe2000bf41070 */
[----:B--2---:R-:W-:Y:S01]  /*0320*/  IMAD.SHL.U32 R7, R89, 0x1000, RZ ;  /* 0x0000100059077824 */ /* 0x004fe200078e00ff */
[----:B------:R2:W4:Y:S01]  /*0330*/  @P5 LDG.E.128 R24, desc[UR28][R8.64] ;  /* 0x0000001c08185981 */ /* 0x000522000c1e1d00 */
[----:B------:R-:W-:Y:S02]  /*0340*/  SHF.L.U64.HI R6, R87, 0xc, R88 ;  /* 0x0000000c57067819 */ /* 0x000fe40000010258 */
[----:B------:R-:W-:Y:S02]  /*0350*/  IADD3 R10, P3, R5, UR6, RZ ;  /* 0x00000006050a7c10 */ /* 0x000fe4000ff7e0ff */
[----:B------:R-:W-:Y:S02]  /*0360*/  ISETP.LT.AND.EX P6, PT, R88, UR10, P0, P2 ;  /* 0x0000000a58007c0c */ /* 0x000fe400087c1320 */
[----:B------:R-:W-:-:S02]  /*0370*/  IADD3 R18, P2, R7, UR6, RZ ;  /* 0x0000000607127c10 */ /* 0x000fc4000ff5e0ff */
[----:B------:R-:W-:Y:S02]  /*0380*/  ISETP.LT.AND.EX P5, PT, R88, UR10, P0, P1 ;  /* 0x0000000a58007c0c */ /* 0x000fe400087a1310 */
[----:B--2---:R-:W-:Y:S02]  /*0390*/  SHF.L.U64.HI R8, R89, 0xc, R88 ;  /* 0x0000000c59087819 */ /* 0x004fe40000010258 */
[----:B------:R-:W-:Y:S02]  /*03a0*/  IADD3.X R11, R6, UR7, RZ, P3, !PT ;  /* 0x00000007060b7c10 */ /* 0x000fe40009ffe4ff */
[----:B------:R-:W-:Y:S02]  /*03b0*/  CS2R R14, SRZ ;  /* 0x00000000000e7805 */ /* 0x000fe4000001ff00 */
[----:B------:R-:W-:Y:S01]  /*03c0*/  IADD3.X R19, R8, UR7, RZ, P2, !PT ;  /* 0x0000000708137c10 */ /* 0x000fe200097fe4ff */
[----:B------:R-:W2:Y:S01]  /*03d0*/  S2UR UR12, SR_CgaCtaId ;  /* 0x00000000000c79c3 */ /* 0x000ea20000008800 */
[----:B------:R-:W-:Y:S01]  /*03e0*/  LOP3.LUT R32, R17, 0x18, RZ, 0xc0, !PT ;  /* 0x0000001811207812 */ /* 0x000fe200078ec0ff */
[----:B------:R-:W-:Y:S01]  /*03f0*/  IMAD.WIDE.U32 R10, R33, 0x2, R10 ;  /* 0x00000002210a7825 */ /* 0x000fe200078e000a */
[----:B------:R-:W-:Y:S01]  /*0400*/  SHF.R.S32.HI R9, RZ, 0x5, R17 ;  /* 0x00000005ff097819 */ /* 0x000fe20000011411 */
[----:B------:R-:W-:Y:S01]  /*0410*/  UMOV UR6, 0x400 ;  /* 0x0000040000067882 */ /* 0x000fe20000000000 */
[----:B------:R-:W-:Y:S01]  /*0420*/  ULOP3.LUT UR8, UR9, 0x1f, URZ, 0xc0, !UPT ;  /* 0x0000001f09087892 */ /* 0x000fe2000f8ec03f */
[----:B------:R-:W-:Y:S01]  /*0430*/  IMAD R70, R16, 0x40, R33 ;  /* 0x0000004010467824 */ /* 0x000fe200078e0221 */
[----:B------:R-:W-:Y:S01]  /*0440*/  SGXT R9, R9, 0x1 ;  /* 0x000000010909781a */ /* 0x000fe20000000200 */
[----:B------:R-:W-:Y:S01]  /*0450*/  IMAD.WIDE.U32 R18, R33, 0x2, R18 ;  /* 0x0000000221127825 */ /* 0x000fe200078e0012 */
[----:B------:R1:W4:Y:S01]  /*0460*/  @P6 LDG.E.128 R20, desc[UR28][R10.64] ;  /* 0x0000001c0a146981 */ /* 0x000322000c1e1d00 */
[----:B------:R-:W-:Y:S01]  /*0470*/  USHF.L.U32 UR24, UR5, 0x7, URZ ;  /* 0x0000000705187899 */ /* 0x000fe2000800063f */
[----:B------:R-:W-:Y:S01]  /*0480*/  LOP3.LUT R37, R0, 0x38, R76, 0xf8, !PT ;  /* 0x0000003800257812 */ /* 0x000fe200078ef84c */
[----:B------:R-:W-:Y:S01]  /*0490*/  ULDC.64 UR10, c[0x0][0x218] ;  /* 0x00008600000a7ab9 */ /* 0x000fe20000000a00 */
[----:B------:R1:W4:Y:S01]  /*04a0*/  @P5 LDG.E.128 R12, desc[UR28][R18.64] ;  /* 0x0000001c120c5981 */ /* 0x000322000c1e1d00 */
[----:B------:R-:W-:Y:S01]  /*04b0*/  IMAD R32, R32, 0x9, RZ ;  /* 0x0000000920207824 */ /* 0x000fe200078e02ff */
[----:B------:R-:W-:-:S02]  /*04c0*/  LOP3.LUT R9, R9, 0x120, RZ, 0xc0, !PT ;  /* 0x0000012009097812 */ /* 0x000fc400078ec0ff */
[--C-:B------:R-:W-:Y:S02]  /*04d0*/  LOP3.LUT R39, R3, 0x38, R76.reuse, 0xf8, !PT ;  /* 0x0000003803277812 */ /* 0x100fe400078ef84c */
[C-C-:B------:R-:W-:Y:S02]  /*04e0*/  LOP3.LUT R34, R32.reuse, 0x38, R76.reuse, 0x78, !PT ;  /* 0x0000003820227812 */ /* 0x140fe400078e784c */
[--C-:B------:R-:W-:Y:S02]  /*04f0*/  LOP3.LUT R36, R32, 0x400, R33.reuse, 0x1e, !PT ;  /* 0x0000040020247812 */ /* 0x100fe400078e1e21 */
[----:B-1----:R-:W-:Y:S01]  /*0500*/  LOP3.LUT R11, R34, R9, RZ, 0x3c, !PT ;  /* 0x00000009220b7212 */ /* 0x002fe200078e3cff */
[----:B--2---:R-:W-:Y:S01]  /*0510*/  ULEA UR12, UR12, UR6, 0x18 ;  /* 0x000000060c0c7291 */ /* 0x004fe2000f8ec03f */
[C-C-:B------:R-:W-:Y:S02]  /*0520*/  LOP3.LUT R10, R32.reuse, 0x800, R33.reuse, 0x1e, !PT ;  /* 0x00000800200a7812 */ /* 0x140fe400078e1e21 */
[----:B------:R-:W-:Y:S01]  /*0530*/  LOP3.LUT R32, R32, 0xc00, R33, 0x1e, !PT ;  /* 0x00000c0020207812 */ /* 0x000fe200078e1e21 */
[----:B------:R-:W-:Y:S01]  /*0540*/  ULDC.64 UR6, c[0x0][0x220] ;  /* 0x0000880000067ab9 */ /* 0x000fe20000000a00 */
[----:B------:R-:W-:-:S02]  /*0550*/  LOP3.LUT R11, R11, 0x200, R76, 0xf8, !PT ;  /* 0x000002000b0b7812 */ /* 0x000fc400078ef84c */
[-C--:B------:R-:W-:Y:S01]  /*0560*/  LOP3.LUT R19, R36, R9.reuse, RZ, 0x3c, !PT ;  /* 0x0000000924137212 */ /* 0x080fe200078e3cff */
[----:B------:R-:W-:Y:S01]  /*0570*/  UIMAD.WIDE UR6, UR4, 0x2, UR6 ;  /* 0x00000002040678a5 */ /* 0x000fe2000f8e0206 */
[-C--:B------:R-:W-:Y:S02]  /*0580*/  LOP3.LUT R33, R10, R9.reuse, RZ, 0x3c, !PT ;  /* 0x000000090a217212 */ /* 0x080fe400078e3cff */
[----:B------:R-:W-:Y:S02]  /*0590*/  LOP3.LUT R35, R32, R9, RZ, 0x3c, !PT ;  /* 0x0000000920237212 */ /* 0x000fe400078e3cff */
[----:B------:R-:W-:Y:S02]  /*05a0*/  LEA R16, R11, UR12, 0x1 ;  /* 0x0000000c0b107c11 */ /* 0x000fe4000f8e08ff */
[--C-:B------:R-:W-:Y:S01]  /*05b0*/  LOP3.LUT R9, R19, 0x200, R76.reuse, 0xf8, !PT ;  /* 0x0000020013097812 */ /* 0x100fe200078ef84c */
[----:B------:R-:W-:Y:S01]  /*05c0*/  UIMAD.WIDE.U32 UR8, UR8, 0x2, UR6 ;  /* 0x00000002080878a5 */ /* 0x000fe2000f8e0006 */
[--C-:B------:R-:W-:Y:S01]  /*05d0*/  LOP3.LUT R10, R33, 0x200, R76.reuse, 0xf8, !PT ;  /* 0x00000200210a7812 */ /* 0x100fe200078ef84c */
[----:B------:R-:W-:Y:S01]  /*05e0*/  UIMAD.WIDE UR6, UR24, 0x2, UR10 ;  /* 0x00000002180678a5 */ /* 0x000fe2000f8e020a */
[----:B------:R-:W-:Y:S01]  /*05f0*/  LEA R9, R9, UR12, 0x1 ;  /* 0x0000000c09097c11 */ /* 0x000fe2000f8e08ff */
[----:B------:R-:W-:Y:S01]  /*0600*/  IMAD.SHL.U32 R19, R37, 0x2, RZ ;  /* 0x0000000225137824 */ /* 0x000fe200078e00ff */
[----:B------:R-:W-:-:S02]  /*0610*/  LOP3.LUT R11, R35, 0x200, R76, 0xf8, !PT ;  /* 0x00000200230b7812 */ /* 0x000fc400078ef84c */
[----:B------:R-:W-:Y:S01]  /*0620*/  LEA R10, R10, UR12, 0x1 ;  /* 0x0000000c0a0a7c11 */ /* 0x000fe2000f8e08ff */
[----:B------:R-:W-:Y:S01]  /*0630*/  IMAD.SHL.U32 R18, R39, 0x2, RZ ;  /* 0x0000000227127824 */ /* 0x000fe200078e00ff */
[----:B------:R-:W-:Y:S02]  /*0640*/  LEA R11, R11, UR12, 0x1 ;  /* 0x0000000c0b0b7c11 */ /* 0x000fe4000f8e08ff */
[----:B------:R-:W-:Y:S02]  /*0650*/  PRMT R74, RZ, 0x7610, R74 ;  /* 0x00007610ff4a7816 */ /* 0x000fe4000000004a */
[----:B------:R-:W-:Y:S02]  /*0660*/  LEA R70, R70, UR12, 0x1 ;  /* 0x0000000c46467c11 */ /* 0x000fe4000f8e08ff */
[----:B------:R-:W-:Y:S02]  /*0670*/  ISETP.NE.AND P3, PT, R78, RZ, PT ;  /* 0x000000ff4e00720c */ /* 0x000fe40003f65270 */
[----:B------:R-:W-:-:S02]  /*0680*/  PRMT R73, RZ, 0x7610, R73 ;  /* 0x00007610ff497816 */ /* 0x000fc40000000049 */
[----:B------:R-:W-:Y:S01]  /*0690*/  PRMT R72, RZ, 0x7610, R72 ;  /* 0x00007610ff487816 */ /* 0x000fe20000000048 */
[----:B------:R-:W-:Y:S01]  /*06a0*/  USHF.R.U32.HI UR11, URZ, 0x4, UR12 ;  /* 0x000000043f0b7899 */ /* 0x000fe2000801160c */
[----:B------:R-:W-:Y:S01]  /*06b0*/  PRMT R71, RZ, 0x7610, R71 ;  /* 0x00007610ff477816 */ /* 0x000fe20000000047 */
[----:B------:R-:W-:Y:S01]  /*06c0*/  UIADD3 UR13, UR12, 0x4420, URZ ;  /* 0x000044200c0d7890 */ /* 0x000fe2000fffe03f */
[--C-:B------:R-:W-:Y:S01]  /*06d0*/  SHF.L.U64.HI R82, R83, 0x5, R88.reuse ;  /* 0x0000000553527819 */ /* 0x100fe20000010258 */
[----:B------:R-:W-:Y:S01]  /*06e0*/  UIADD3 UR14, UR12, 0x800, URZ ;  /* 0x000008000c0e7890 */ /* 0x000fe2000fffe03f */
[----:B------:R-:W-:Y:S01]  /*06f0*/  SHF.L.U64.HI R84, R85, 0x5, R88 ;  /* 0x0000000555547819 */ /* 0x000fe20000010258 */
[----:B------:R-:W-:Y:S01]  /*0700*/  UIADD3 UR10, UR12, 0x4400, URZ ;  /* 0x000044000c0a7890 */ /* 0x000fe2000fffe03f */
[----:B------:R-:W-:Y:S01]  /*0710*/  P2R R79, PR, RZ, 0x10 ;  /* 0x00000010ff4f7803 */ /* 0x000fe20000000000 */
[----:B------:R-:W-:Y:S02]  /*0720*/  UIADD3 UR15, UR12, 0x4440, URZ ;  /* 0x000044400c0f7890 */ /* 0x000fe4000fffe03f */
[----:B------:R-:W-:-:S02]  /*0730*/  UIADD3 UR16, UR12, 0x1000, URZ ;  /* 0x000010000c107890 */ /* 0x000fc4000fffe03f */
[----:B------:R-:W-:Y:S02]  /*0740*/  USGXT.U32 UR11, UR11, 0xe ;  /* 0x0000000e0b0b789a */ /* 0x000fe40008000000 */
[----:B------:R-:W-:Y:S02]  /*0750*/  UIADD3 UR17, UR12, 0x4460, URZ ;  /* 0x000044600c117890 */ /* 0x000fe4000fffe03f */
[----:B------:R-:W-:Y:S02]  /*0760*/  UIADD3 UR18, UR12, 0x1800, URZ ;  /* 0x000018000c127890 */ /* 0x000fe4000fffe03f */
[----:B------:R-:W-:Y:S02]  /*0770*/  USHF.R.U32.HI UR13, URZ, 0x4, UR13 ;  /* 0x000000043f0d7899 */ /* 0x000fe4000801160d */
[----:B------:R-:W-:Y:S02]  /*0780*/  USHF.R.U32.HI UR14, URZ, 0x4, UR14 ;  /* 0x000000043f0e7899 */ /* 0x000fe4000801160e */
[----:B------:R-:W-:-:S02]  /*0790*/  USHF.R.U32.HI UR10, URZ, 0x4, UR10 ;  /* 0x000000043f0a7899 */ /* 0x000fc4000801160a */
[----:B------:R-:W-:Y:S02]  /*07a0*/  USHF.R.U32.HI UR15, URZ, 0x4, UR15 ;  /* 0x000000043f0f7899 */ /* 0x000fe4000801160f */
[----:B------:R-:W-:Y:S02]  /*07b0*/  USHF.R.U32.HI UR16, URZ, 0x4, UR16 ;  /* 0x000000043f107899 */ /* 0x000fe40008011610 */
[----:B------:R-:W-:Y:S02]  /*07c0*/  ULOP3.LUT UR22, UR11, 0x2000000, URZ, 0xfc, !UPT ;  /* 0x020000000b167892 */ /* 0x000fe4000f8efc3f */
[----:B------:R-:W-:Y:S02]  /*07d0*/  USHF.R.U32.HI UR17, URZ, 0x4, UR17 ;  /* 0x000000043f117899 */ /* 0x000fe40008011611 */
[----:B------:R-:W-:Y:S02]  /*07e0*/  USHF.R.U32.HI UR18, URZ, 0x4, UR18 ;  /* 0x000000043f127899 */ /* 0x000fe40008011612 */
[----:B------:R-:W-:-:S02]  /*07f0*/  USGXT.U32 UR11, UR13, 0xe ;  /* 0x0000000e0d0b789a */ /* 0x000fc40008000000 */
[----:B------:R-:W-:Y:S02]  /*0800*/  USGXT.U32 UR13, UR14, 0xe ;  /* 0x0000000e0e0d789a */ /* 0x000fe40008000000 */
[----:B------:R-:W-:Y:S02]  /*0810*/  USGXT.U32 UR10, UR10, 0xe ;  /* 0x0000000e0a0a789a */ /* 0x000fe40008000000 */
[----:B------:R-:W-:Y:S02]  /*0820*/  USGXT.U32 UR14, UR15, 0xe ;  /* 0x0000000e0f0e789a */ /* 0x000fe40008000000 */
[----:B------:R-:W-:Y:S02]  /*0830*/  USGXT.U32 UR15, UR17, 0xe ;  /* 0x0000000e110f789a */ /* 0x000fe40008000000 */
[----:B------:R-:W-:Y:S02]  /*0840*/  ULOP3.LUT UR20, UR10, 0x2000000, URZ, 0xfc, !UPT ;  /* 0x020000000a147892 */ /* 0x000fe4000f8efc3f */
[----:B------:R-:W-:-:S02]  /*0850*/  ULOP3.LUT UR14, UR14, 0x2000000, URZ, 0xfc, !UPT ;  /* 0x020000000e0e7892 */ /* 0x000fc4000f8efc3f */
[----:B------:R-:W-:Y:S02]  /*0860*/  ULOP3.LUT UR11, UR11, 0x2000000, URZ, 0xfc, !UPT ;  /* 0x020000000b0b7892 */ /* 0x000fe4000f8efc3f */
[----:B------:R-:W-:Y:S01]  /*0870*/  ULOP3.LUT UR25, UR15, 0x2000000, URZ, 0xfc, !UPT ;  /* 0x020000000f197892 */ /* 0x000fe2000f8efc3f */
[----:B------:R-:W-:Y:S01]  /*0880*/  SHF.L.U64.HI R86, R87, 0x5, R88 ;  /* 0x0000000557567819 */ /* 0x000fe20000010258 */
[----:B------:R-:W-:Y:S01]  /*0890*/  IMAD.MOV.U32 R93, RZ, RZ, 0x40 ;  /* 0x00000040ff5d7424 */ /* 0x000fe200078e00ff */
[----:B------:R-:W-:Y:S01]  /*08a0*/  P2R R75, PR, RZ, 0x20 ;  /* 0x00000020ff4b7803 */ /* 0x000fe20000000000 */
[----:B------:R-:W-:Y:S01]  /*08b0*/  IMAD.MOV.U32 R91, RZ, RZ, R2 ;  /* 0x000000ffff5b7224 */ /* 0x000fe200078e0002 */
[----:B------:R-:W-:Y:S01]  /*08c0*/  P2R R77, PR, RZ, 0x40 ;  /* 0x00000040ff4d7803 */ /* 0x000fe20000000000 */
[----:B------:R-:W-:Y:S02]  /*08d0*/  IMAD.MOV.U32 R90, RZ, RZ, R4 ;  /* 0x000000ffff5a7224 */ /* 0x000fe400078e0004 */
[----:B------:R-:W-:-:S02]  /*08e0*/  IMAD.MOV.U32 R44, RZ, RZ, R2 ;  /* 0x000000ffff2c7224 */ /* 0x000fc400078e0002 */
[----:B------:R-:W-:Y:S02]  /*08f0*/  IMAD.MOV.U32 R38, RZ, RZ, R4 ;  /* 0x000000ffff267224 */ /* 0x000fe400078e0004 */
[----:B------:R-:W-:Y:S02]  /*0900*/  IMAD.MOV.U32 R80, RZ, RZ, R37 ;  /* 0x000000ffff507224 */ /* 0x000fe400078e0025 */
[----:B------:R-:W-:Y:S01]  /*0910*/  IMAD.MOV.U32 R81, RZ, RZ, R39 ;  /* 0x000000ffff517224 */ /* 0x000fe200078e0027 */
[----:B------:R-:W-:Y:S01]  /*0920*/  UPLOP3.LUT UP0, UPT, UPT, UPT, UPT, 0x80, 0x0 ;  /* 0x000000000000789c */ /* 0x000fe20003f0f070 */
[----:B------:R-:W-:Y:S01]  /*0930*/  UMOV UR4, URZ ;  /* 0x0000003f00047c82 */ /* 0x000fe20008000000 */
[----:B------:R-:W-:Y:S01]  /*0940*/  UMOV UR23, 0x40000040 ;  /* 0x4000004000177882 */ /* 0x000fe20000000000 */
[----:B------:R-:W-:Y:S01]  /*0950*/  UMOV UR21, 0x40000040 ;  /* 0x4000004000157882 */ /* 0x000fe20000000000 */
[----:B------:R-:W-:Y:S01]  /*0960*/  UMOV UR17, 0x40000040 ;  /* 0x4000004000117882 */ /* 0x000fe20000000000 */
[----:B------:R-:W-:Y:S01]  /*0970*/  UMOV UR19, 0x40000040 ;  /* 0x4000004000137882 */ /* 0x000fe20000000000 */
[----:B------:R-:W-:Y:S01]  /*0980*/  UMOV UR15, 0x40000040 ;  /* 0x40000040000f7882 */ /* 0x000fe20000000000 */
[----:B---3--:R1:W-:Y:S04]  /*0990*/  STS.128 [R16+0x4400], R28 ;  /* 0x0044001c10007388 */ /* 0x0083e80000000c00 */
[----:B----4-:R2:W-:Y:S01]  /*09a0*/  STS.128 [R9+0x4400], R24 ;  /* 0x0044001809007388 */ /* 0x0105e20000000c00 */
[----:B-1----:R-:W-:-:S05]  /*09b0*/  LOP3.LUT R31, R5, 0x38, R76, 0xf8, !PT ;  /* 0x00000038051f7812 */ /* 0x002fca00078ef84c */
[----:B------:R-:W-:Y:S01]  /*09c0*/  IMAD.SHL.U32 R28, R31, 0x2, RZ ;  /* 0x000000021f1c7824 */ /* 0x000fe200078e00ff */
[----:B--2---:R-:W-:Y:S02]  /*09d0*/  SHF.L.U64.HI R25, R37, 0x1, R2 ;  /* 0x0000000125197819 */ /* 0x004fe40000010202 */
[----:B------:R-:W-:Y:S02]  /*09e0*/  IADD3 R24, P0, R19, UR6, RZ ;  /* 0x0000000613187c10 */ /* 0x000fe4000ff1e0ff */
[----:B------:R-:W-:Y:S02]  /*09f0*/  SHF.L.U64.HI R19, R39, 0x1, R4 ;  /* 0x0000000127137819 */ /* 0x000fe40000010204 */
[----:B------:R-:W-:Y:S01]  /*0a00*/  IADD3.X R25, R25, UR7, RZ, P0, !PT ;  /* 0x0000000719197c10 */ /* 0x000fe200087fe4ff */
[----:B------:R1:W-:Y:S01]  /*0a10*/  STS.128 [R10+0x4400], R20 ;  /* 0x004400140a007388 */ /* 0x0003e20000000c00 */
[----:B------:R-:W-:-:S03]  /*0a20*/  IADD3 R28, P0, R28, UR6, RZ ;  /* 0x000000061c1c7c10 */ /* 0x000fc6000ff1e0ff */
[----:B------:R2:W-:Y:S01]  /*0a30*/  STS.128 [R11+0x4400], R12 ;  /* 0x0044000c0b007388 */ /* 0x0005e20000000c00 */
[----:B------:R-:W-:-:S03]  /*0a40*/  LOP3.LUT R27, R7, 0x38, R76, 0xf8, !PT ;  /* 0x00000038071b7812 */ /* 0x000fc600078ef84c */
[----:B------:R-:W-:Y:S01]  /*0a50*/  @!PT LDS RZ, [RZ] ;  /* 0x00000000fffff984 */ /* 0x000fe20000000800 */
[----:B------:R-:W-:Y:S01]  /*0a60*/  @!PT LDS RZ, [RZ] ;  /* 0x00000000fffff984 */ /* 0x000fe20000000800 */
[----:B------:R-:W-:Y:S01]  /*0a70*/  @!PT LDS RZ, [RZ] ;  /* 0x00000000fffff984 */ /* 0x000fe20000000800 */
[----:B------:R3:W-:Y:S01]  /*0a80*/  LDGSTS.E.BYPASS.128 [R70+0x2400], desc[UR28][R24.64], P4 ;  /* 0x0240000018467fae */ /* 0x0007e2000a101c5c */
[----:B-1----:R-:W-:Y:S02]  /*0a90*/  IADD3 R22, P1, R18, UR6, RZ ;  /* 0x0000000612167c10 */ /* 0x002fe4000ff3e0ff */
[----:B--2---:R-:W-:Y:S02]  /*0aa0*/  SHF.L.U64.HI R12, R31, 0x1, R6 ;  /* 0x000000011f0c7819 */ /* 0x004fe40000010206 */
[----:B------:R-:W-:Y:S02]  /*0ab0*/  IADD3.X R23, R19, UR7, RZ, P1, !PT ;  /* 0x0000000713177c10 */ /* 0x000fe40008ffe4ff */
[----:B------:R-:W-:Y:S02]  /*0ac0*/  IADD3.X R29, R12, UR7, RZ, P0, !PT ;  /* 0x000000070c1d7c10 */ /* 0x000fe400087fe4ff */
[----:B------:R-:W-:Y:S01]  /*0ad0*/  LEA R12, P1, R83, UR8, 0x6 ;  /* 0x00000008530c7c11 */ /* 0x000fe2000f8230ff */
[C---:B------:R-:W-:Y:S01]  /*0ae0*/  IMAD.SHL.U32 R19, R27.reuse, 0x2, RZ ;  /* 0x000000021b137824 */ /* 0x040fe200078e00ff */
[----:B------:R-:W-:Y:S01]  /*0af0*/  SHF.L.U64.HI R21, R27, 0x1, R8 ;  /* 0x000000011b157819 */ /* 0x000fe20000010208 */
[----:B------:R-:W-:Y:S01]  /*0b00*/  LDGSTS.E.BYPASS.128 [R70+0x2c00], desc[UR28][R22.64], P3 ;  /* 0x02c0000016467fae */ /* 0x000fe20009901c5c */
[----:B------:R-:W-:-:S02]  /*0b10*/  LEA.HI.X R13, R83, UR9, R88, 0x6, P1 ;  /* 0x00000009530d7c11 */ /* 0x000fc400088f3458 */
[----:B------:R-:W-:Y:S01]  /*0b20*/  LEA R18, P0, R87, UR8, 0x6 ;  /* 0x0000000857127c11 */ /* 0x000fe2000f8030ff */
[----:B------:R-:W-:Y:S01]  /*0b30*/  LDGSTS.E.BYPASS.128 [R70+0x3400], desc[UR28][R28.64], P6 ;  /* 0x034000001c467fae */ /* 0x000fe2000b101c5c */
[----:B---3--:R-:W-:Y:S02]  /*0b40*/  IADD3 R24, P1, R19, UR6, RZ ;  /* 0x0000000613187c10 */ /* 0x008fe4000ff3e0ff */
[----:B------:R-:W-:Y:S01]  /*0b50*/  LEA.HI.X R19, R87, UR9, R88, 0x6, P0 ;  /* 0x0000000957137c11 */ /* 0x000fe200080f3458 */
[----:B------:R1:W5:Y:S01]  /*0b60*/  @P4 LDG.E.U16 R74, desc[UR28][R12.64] ;  /* 0x0000001c0c4a4981 */ /* 0x000362000c1e1500 */
[----:B------:R-:W-:Y:S02]  /*0b70*/  PLOP3.LUT P0, PT, P3, PT, PT, 0x80, 0x0 ;  /* 0x000000000000781c */ /* 0x000fe40001f0f070 */
[----:B------:R-:W-:Y:S01]  /*0b80*/  IADD3.X R25, R21, UR7, RZ, P1, !PT ;  /* 0x0000000715197c10 */ /* 0x000fe20008ffe4ff */
[----:B-1----:R-:W-:Y:S01]  /*0b90*/  IMAD.SHL.U32 R12, R17, 0x40, RZ ;  /* 0x00000040110c7824 */ /* 0x002fe200078e00ff */
[----:B------:R-:W-:-:S03]  /*0ba0*/  SHF.R.U32.HI R13, RZ, 0x1, R17 ;  /* 0x00000001ff0d7819 */ /* 0x000fc60000011611 */
[----:B------:R-:W-:Y:S01]  /*0bb0*/  LDGSTS.E.BYPASS.128 [R70+0x3c00], desc[UR28][R24.64], P5 ;  /* 0x03c0000018467fae */ /* 0x000fe2000a901c5c */
[----:B------:R-:W-:Y:S02]  /*0bc0*/  PLOP3.LUT P1, PT, P6, PT, PT, 0x80, 0x0 ;  /* 0x000000000000781c */ /* 0x000fe4000372f070 */
[----:B------:R-:W-:Y:S01]  /*0bd0*/  LOP3.LUT R12, R12, 0x3c0, RZ, 0xc0, !PT ;  /* 0x000003c00c0c7812 */ /* 0x000fe200078ec0ff */
[----:B------:R-:W0:Y:S01]  /*0be0*/  LDGDEPBAR ;  /* 0x00000000000079af */ /* 0x000e220000000000 */
[----:B------:R-:W-:Y:S02]  /*0bf0*/  LEA R14, P2, R85, UR8, 0x6 ;  /* 0x00000008550e7c11 */ /* 0x000fe4000f8430ff */
[----:B------:R-:W-:Y:S02]  /*0c00*/  LOP3.LUT R12, R12, 0x8, R13, 0xf8, !PT ;  /* 0x000000080c0c7812 */ /* 0x000fe400078ef80d */
[C---:B------:R-:W-:Y:S01]  /*0c10*/  LOP3.LUT R13, R17.reuse, 0x78, RZ, 0xc0, !PT ;  /* 0x00000078110d7812 */ /* 0x040fe200078ec0ff */
[----:B------:R-:W-:Y:S01]  /*0c20*/  IMAD.SHL.U32 R17, R17, 0x20, RZ ;  /* 0x0000002011117824 */ /* 0x000fe200078e00ff */
[----:B------:R-:W-:-:S02]  /*0c30*/  LEA.HI.X R15, R85, UR9, R88, 0x6, P2 ;  /* 0x00000009550f7c11 */ /* 0x000fc400090f3458 */
[----:B------:R-:W-:Y:S01]  /*0c40*/  LEA R20, P2, R89, UR8, 0x6 ;  /* 0x0000000859147c11 */ /* 0x000fe2000f8430ff */
[----:B------:R1:W5:Y:S01]  /*0c50*/  @P1 LDG.E.U16 R72, desc[UR28][R18.64] ;  /* 0x0000001c12481981 */ /* 0x000362000c1e1500 */
[----:B------:R-:W-:Y:S02]  /*0c60*/  LEA R68, R13, UR12, 0x1 ;  /* 0x0000000c0d447c11 */ /* 0x000fe4000f8e08ff */
[----:B------:R-:W-:Y:S01]  /*0c70*/  LOP3.LUT R13, R76, 0x3f8, RZ, 0xc0, !PT ;  /* 0x000003f84c0d7812 */ /* 0x000fe200078ec0ff */
[----:B------:R2:W5:Y:S01]  /*0c80*/  @P0 LDG.E.U16 R73, desc[UR28][R14.64] ;  /* 0x0000001c0e490981 */ /* 0x000562000c1e1500 */
[----:B------:R-:W-:Y:S01]  /*0c90*/  LEA.HI.X R21, R89, UR9, R88, 0x6, P2 ;  /* 0x0000000959157c11 */ /* 0x000fe200090f3458 */
[----:B------:R-:W-:Y:S01]  /*0ca0*/  ULDC.64 UR8, c[0x0][0x230] ;  /* 0x00008c0000087ab9 */ /* 0x000fe20000000a00 */
[----:B------:R-:W-:Y:S02]  /*0cb0*/  PLOP3.LUT P2, PT, P5, PT, PT, 0x80, 0x0 ;  /* 0x000000000000781c */ /* 0x000fe40002f4f070 */
[----:B------:R-:W-:-:S02]  /*0cc0*/  LOP3.LUT R12, R12, 0xc00, R17, 0xf8, !PT ;  /* 0x00000c000c0c7812 */ /* 0x000fc400078ef811 */
[C---:B------:R-:W-:Y:S02]  /*0cd0*/  LOP3.LUT R17, R13.reuse, 0x800, RZ, 0xfc, !PT ;  /* 0x000008000d117812 */ /* 0x040fe400078efcff */
[C---:B-1----:R-:W-:Y:S02]  /*0ce0*/  LOP3.LUT R18, R13.reuse, 0xc00, RZ, 0xfc, !PT ;  /* 0x00000c000d127812 */ /* 0x042fe400078efcff */
[----:B--2---:R-:W-:Y:S02]  /*0cf0*/  LOP3.LUT R14, R13, 0x400, RZ, 0xfc, !PT ;  /* 0x000004000d0e7812 */ /* 0x004fe400078efcff */
[----:B------:R-:W-:Y:S02]  /*0d00*/  SHF.R.U32.HI R17, RZ, 0x2, R17 ;  /* 0x00000002ff117819 */ /* 0x000fe40000011611 */
[----:B------:R-:W-:Y:S01]  /*0d10*/  SHF.R.U32.HI R15, RZ, 0x2, R14 ;  /* 0x00000002ff0f7819 */ /* 0x000fe2000001160e */
[----:B------:R1:W5:Y:S01]  /*0d20*/  @P2 LDG.E.U16 R71, desc[UR28][R20.64] ;  /* 0x0000001c14472981 */ /* 0x000362000c1e1500 */
[----:B------:R-:W-:-:S02]  /*0d30*/  SHF.R.U32.HI R18, RZ, 0x2, R18 ;  /* 0x00000002ff127819 */ /* 0x000fc40000011612 */
[----:B------:R-:W-:Y:S02]  /*0d40*/  SHF.R.U32.HI R14, RZ, 0x2, R12 ;  /* 0x00000002ff0e7819 */ /* 0x000fe4000001160c */
[----:B------:R-:W-:Y:S02]  /*0d50*/  LOP3.LUT R15, R15, 0x1f0, RZ, 0xc0, !PT ;  /* 0x000001f00f0f7812 */ /* 0x000fe400078ec0ff */
[----:B------:R-:W-:Y:S02]  /*0d60*/  LOP3.LUT R17, R17, 0x2f0, RZ, 0xc0, !PT ;  /* 0x000002f011117812 */ /* 0x000fe400078ec0ff */
[----:B------:R-:W-:Y:S02]  /*0d70*/  LOP3.LUT R19, R18, 0x3f0, RZ, 0xc0, !PT ;  /* 0x000003f012137812 */ /* 0x000fe400078ec0ff */
[----:B------:R-:W-:Y:S01]  /*0d80*/  LOP3.LUT R14, R14, 0x3f0, RZ, 0xc0, !PT ;  /* 0x000003f00e0e7812 */ /* 0x000fe200078ec0ff */
[----:B------:R-:W-:Y:S02]  /*0d90*/  VIADD R18, R15, UR12 ;  /* 0x0000000c0f127c36 */ /* 0x000fe40008000000 */
[----:B-1----:R-:W-:-:S02]  /*0da0*/  VIADD R20, R17, UR12 ;  /* 0x0000000c11147c36 */ /* 0x002fc40008000000 */
[----:B------:R-:W-:Y:S02]  /*0db0*/  VIADD R22, R19, UR12 ;  /* 0x0000000c13167c36 */ /* 0x000fe40008000000 */
[----:B------:R-:W-:Y:S01]  /*0dc0*/  VIADD R69, R14, UR12 ;  /* 0x0000000c0e457c36 */ /* 0x000fe20008000000 */
[----:B------:R-:W-:Y:S02]  /*0dd0*/  USGXT.U32 UR12, UR16, 0xe ;  /* 0x0000000e100c789a */ /* 0x000fe40008000000 */
[----:B------:R-:W-:Y:S01]  /*0de0*/  USGXT.U32 UR16, UR18, 0xe ;  /* 0x0000000e1210789a */ /* 0x000fe20008000000 */
[----:B------:R-:W-:Y:S01]  /*0df0*/  PLOP3.LUT P3, PT, P4, PT, PT, 0x80, 0x0 ;  /* 0x000000000000781c */ /* 0x000fe2000276f070 */
[----:B------:R-:W-:Y:S02]  /*0e00*/  ULOP3.LUT UR10, UR12, 0x2000000, URZ, 0xfc, !UPT ;  /* 0x020000000c0a7892 */ /* 0x000fe4000f8efc3f */
[----:B------:R-:W-:Y:S01]  /*0e10*/  ULOP3.LUT UR30, UR16, 0x2000000, URZ, 0xfc, !UPT ;  /* 0x02000000101e7892 */ /* 0x000fe2000f8efc3f */
[----:B------:R-:W-:Y:S01]  /*0e20*/  IMAD R19, R13, 0x2, R18 ;  /* 0x000000020d137824 */ /* 0x000fe200078e0212 */
[----:B------:R-:W-:Y:S01]  /*0e30*/  SHF.L.U64.HI R88, R89, 0x5, R88 ;  /* 0x0000000559587819 */ /* 0x000fe20000010258 */
[C---:B------:R-:W-:Y:S01]  /*0e40*/  IMAD R68, R13.reuse, 0x2, R68 ;  /* 0x000000020d447824 */ /* 0x040fe200078e0244 */
[----:B------:R-:W-:Y:S01]  /*0e50*/  P2R R21, PR, RZ, 0x1 ;  /* 0x00000001ff157803 */ /* 0x000fe20000000000 */
[C---:B------:R-:W-:Y:S01]  /*0e60*/  IMAD R18, R13.reuse, 0x2, R20 ;  /* 0x000000020d127824 */ /* 0x040fe200078e0214 */
[----:B------:R-:W-:Y:S01]  /*0e70*/  P2R R20, PR, RZ, 0x8 ;  /* 0x00000008ff147803 */ /* 0x000fe20000000000 */
[----:B------:R-:W-:Y:S01]  /*0e80*/  IMAD R17, R13, 0x2, R22 ;  /* 0x000000020d117824 */ /* 0x000fe200078e0216 */
[----:B------:R-:W-:Y:S01]  /*0e90*/  PLOP3.LUT P5, PT, P1, PT, PT, 0x80, 0x0 ;  /* 0x000000000000781c */ /* 0x000fe20000faf070 */
[----:B------:R-:W-:Y:S01]  /*0ea0*/  IMAD R69, R12, 0x2, R69 ;  /* 0x000000020c457824 */ /* 0x000fe200078e0245 */
[----:B------:R-:W-:Y:S01]  /*0eb0*/  PLOP3.LUT P4, PT, P2, PT, PT, 0x80, 0x0 ;  /* 0x000000000000781c */ /* 0x000fe2000178f070 */
[----:B------:R-:W-:Y:S01]  /*0ec0*/  IMAD.SHL.U32 R83, R83, 0x20, RZ ;  /* 0x0000002053537824 */ /* 0x000fe200078e00ff */
[----:B------:R-:W-:Y:S01]  /*0ed0*/  UMOV UR12, UR14 ;  /* 0x0000000e000c7c82 */ /* 0x000fe20008000000 */
[----:B------:R-:W-:-:S02]  /*0ee0*/  IMAD.SHL.U32 R85, R85, 0x20, RZ ;  /* 0x0000002055557824 */ /* 0x000fc400078e00ff */
[----:B------:R-:W-:Y:S02]  /*0ef0*/  IMAD.SHL.U32 R87, R87, 0x20, RZ ;  /* 0x0000002057577824 */ /* 0x000fe400078e00ff */
[----:B------:R-:W-:Y:S02]  /*0f00*/  IMAD.SHL.U32 R89, R89, 0x20, RZ ;  /* 0x0000002059597824 */ /* 0x000fe400078e00ff */
[----:B------:R-:W-:Y:S02]  /*0f10*/  IMAD.MOV.U32 R14, RZ, RZ, R6 ;  /* 0x000000ffff0e7224 */ /* 0x000fe400078e0006 */
[----:B------:R-:W-:Y:S02]  /*0f20*/  IMAD.MOV.U32 R13, RZ, RZ, R8 ;  /* 0x000000ffff0d7224 */ /* 0x000fe400078e0008 */
[----:B------:R-:W-:Y:S02]  /*0f30*/  IMAD.MOV.U32 R30, RZ, RZ, R6 ;  /* 0x000000ffff1e7224 */ /* 0x000fe400078e0006 */
[----:B------:R-:W-:-:S02]  /*0f40*/  IMAD.MOV.U32 R26, RZ, RZ, R8 ;  /* 0x000000ffff1a7224 */ /* 0x000fc400078e0008 */
[----:B------:R-:W-:Y:S02]  /*0f50*/  IMAD.MOV.U32 R15, RZ, RZ, R31 ;  /* 0x000000ffff0f7224 */ /* 0x000fe400078e001f */
[----:B------:R-:W-:Y:S01]  /*0f60*/  IMAD.MOV.U32 R12, RZ, RZ, R27 ;  /* 0x000000ffff0c7224 */ /* 0x000fe200078e001b */
[----:B------:R-:W-:Y:S02]  /*0f70*/  ULOP3.LUT UR18, UR13, 0x2000000, URZ, 0xfc, !UPT ;  /* 0x020000000d127892 */ /* 0x000fe4000f8efc3f */
[----:B------:R-:W-:Y:S01]  /*0f80*/  UIMAD.WIDE UR26, UR24, 0x2, UR8 ;  /* 0x00000002181a78a5 */ /* 0x000fe2000f8e0208 */
[----:B------:R-:W-:Y:S01]  /*0f90*/  UMOV UR16, UR11 ;  /* 0x0000000b00107c82 */ /* 0x000fe20008000000 */
[----:B------:R-:W-:Y:S01]  /*0fa0*/  UMOV UR14, UR10 ;  /* 0x0000000a000e7c82 */ /* 0x000fe20008000000 */
[----:B------:R-:W-:Y:S01]  /*0fb0*/  UMOV UR13, 0x40000040 ;  /* 0x40000040000d7882 */ /* 0x000fe20000000000 */
[----:B------:R-:W-:Y:S01]  /*0fc0*/  UMOV UR8, UR25 ;  /* 0x0000001900087c82 */ /* 0x000fe20008000000 */
[----:B------:R-:W-:Y:S01]  /*0fd0*/  UMOV UR9, 0x40000040 ;  /* 0x4000004000097882 */ /* 0x000fe20000000000 */
[----:B------:R-:W-:Y:S01]  /*0fe0*/  UMOV UR10, UR30 ;  /* 0x0000001e000a7c82 */ /* 0x000fe20008000000 */
[----:B------:R-:W-:-:S05]  /*0ff0*/  UMOV UR11, 0x40000040 ;  /* 0x40000040000b7882 */ /* 0x000fca0000000000 */
.L_x_0:
[----:B------:R-:W-:-:S04]  /*1000*/  DEPBAR.LE SB0, 0x0 ;  /* 0x000080000000791a */ /* 0x000fc80000000000 */
[----:B------:R-:W-:Y:S01]  /*1010*/  BAR.SYNC.DEFER_BLOCKING 0x0 ;  /* 0x0000000000007b1d */ /* 0x000fe20000010000 */
[C---:B------:R-:W-:Y:S02]  /*1020*/  LEA R100, P6, R37.reuse, UR26, 0x1 ;  /* 0x0000001a25647c11 */ /* 0x040fe4000f8c08ff */
[----:B------:R-:W-:Y:S02]  /*1030*/  P2R R92, PR, RZ, 0x1 ;  /* 0x00000001ff5c7803 */ /* 0x000fe40000000000 */
[----:B------:R-:W-:Y:S02]  /*1040*/  LEA.HI.X R101, R37, UR27, R44, 0x1, P6 ;  /* 0x0000001b25657c11 */ /* 0x000fe4000b0f0c2c */
[----:B------:R-:W-:Y:S02]  /*1050*/  LEA R98, P6, R39, UR26, 0x1 ;  /* 0x0000001a27627c11 */ /* 0x000fe4000f8c08ff */
[----:B------:R-:W-:Y:S02]  /*1060*/  ISETP.NE.AND P0, PT, R21, RZ, PT ;  /* 0x000000ff1500720c */ /* 0x000fe40003f05270 */
[----:B------:R-:W-:-:S02]  /*1070*/  LEA.HI.X R99, R39, UR27, R38, 0x1, P6 ;  /* 0x0000001b27637c11 */ /* 0x000fc4000b0f0c26 */
[----:B------:R-:W-:-:S04]  /*1080*/  LEA R96, P6, R31, UR26, 0x1 ;  /* 0x0000001a1f607c11 */ /* 0x000fc8000f8c08ff */
[----:B------:R-:W-:Y:S02]  /*1090*/  LEA.HI.X R97, R31, UR27, R30, 0x1, P6 ;  /* 0x0000001b1f617c11 */ /* 0x000fe4000b0f0c1e */
[----:B------:R-:W-:-:S04]  /*10a0*/  LEA R94, P6, R27, UR26, 0x1 ;  /* 0x0000001a1b5e7c11 */ /* 0x000fc8000f8c08ff */
[----:B------:R-:W-:Y:S01]  /*10b0*/  LEA.HI.X R95, R27, UR27, R26, 0x1, P6 ;  /* 0x0000001b1b5f7c11 */ /* 0x000fe2000b0f0c1a */
[----:B------:R-:W1:Y:S01]  /*10c0*/  LDS.128 R56, [R70+0x2400] ;  /* 0x0024000046387984 */ /* 0x000e620000000c00 */
[----:B------:R-:W-:-:S03]  /*10d0*/  ISETP.NE.AND P6, PT, R20, RZ, PT ;  /* 0x000000ff1400720c */ /* 0x000fc60003fc5270 */
[----:B--2---:R-:W2:Y:S04]  /*10e0*/  LDS.128 R60, [R70+0x2c00] ;  /* 0x002c0000463c7984 */ /* 0x004ea80000000c00 */
[----:B------:R-:W3:Y:S04]  /*10f0*/  LDS.128 R20, [R70+0x3400] ;  /* 0x0034000046147984 */ /* 0x000ee80000000c00 */
[----:B------:R-:W4:Y:S01]  /*1100*/  LDS.128 R24, [R70+0x3c00] ;  /* 0x003c000046187984 */ /* 0x000f220000000c00 */
[-C--:B-1---5:R-:W-:Y:S02]  /*1110*/  HMUL2.BF16_V2 R58, R58, R74.reuse.H0_H0 ;  /* 0x2000004a3a3a7232 */ /* 0x0a2fe40000200000 */
[----:B------:R-:W-:-:S02]  /*1120*/  HMUL2.BF16_V2 R57, R57, R74.H0_H0 ;  /* 0x2000004a39397232 */ /* 0x000fc40000200000 */
[-C--:B------:R-:W-:Y:S02]  /*1130*/  HMUL2.BF16_V2 R56, R56, R74.reuse.H0_H0 ;  /* 0x2000004a38387232 */ /* 0x080fe40000200000 */
[----:B------:R-:W-:Y:S02]  /*1140*/  HMUL2.BF16_V2 R59, R59, R74.H0_H0 ;  /* 0x2000004a3b3b7232 */ /* 0x000fe40000200000 */
[-C--:B--2---:R-:W-:Y:S02]  /*1150*/  HMUL2.BF16_V2 R62, R62, R73.reuse.H0_H0 ;  /* 0x200000493e3e7232 */ /* 0x084fe40000200000 */
[-C--:B------:R-:W-:Y:S01]  /*1160*/  HMUL2.BF16_V2 R61, R61, R73.reuse.H0_H0 ;  /* 0x200000493d3d7232 */ /* 0x080fe20000200000 */
[----:B------:R-:W-:Y:S01]  /*1170*/  STS.128 [R16], R56 ;  /* 0x0000003810007388 */ /* 0x000fe20000000c00 */
[-C--:B------:R-:W-:Y:S02]  /*1180*/  HMUL2.BF16_V2 R60, R60, R73.reuse.H0_H0 ;  /* 0x200000493c3c7232 */ /* 0x080fe40000200000 */
[----:B------:R-:W-:-:S02]  /*1190*/  HMUL2.BF16_V2 R63, R63, R73.H0_H0 ;  /* 0x200000493f3f7232 */ /* 0x000fc40000200000 */
[-C--:B---3--:R-:W-:Y:S02]  /*11a0*/  HMUL2.BF16_V2 R22, R22, R72.reuse.H0_H0 ;  /* 0x2000004816167232 */ /* 0x088fe40000200000 */
[-C--:B------:R-:W-:Y:S01]  /*11b0*/  HMUL2.BF16_V2 R21, R21, R72.reuse.H0_H0 ;  /* 0x2000004815157232 */ /* 0x080fe20000200000 */
[----:B------:R-:W-:Y:S01]  /*11c0*/  STS.128 [R9], R60 ;  /* 0x0000003c09007388 */ /* 0x000fe20000000c00 */
[-C--:B------:R-:W-:Y:S02]  /*11d0*/  HMUL2.BF16_V2 R20, R20, R72.reuse.H0_H0 ;  /* 0x2000004814147232 */ /* 0x080fe40000200000 */
[----:B------:R-:W-:Y:S02]  /*11e0*/  HMUL2.BF16_V2 R23, R23, R72.H0_H0 ;  /* 0x2000004817177232 */ /* 0x000fe40000200000 */
[-C--:B----4-:R-:W-:Y:S02]  /*11f0*/  HMUL2.BF16_V2 R66, R26, R71.reuse.H0_H0 ;  /* 0x200000471a427232 */ /* 0x090fe40000200000 */
[-C--:B------:R-:W-:Y:S01]  /*1200*/  HMUL2.BF16_V2 R65, R25, R71.reuse.H0_H0 ;  /* 0x2000004719417232 */ /* 0x080fe20000200000 */
[----:B------:R-:W-:Y:S01]  /*1210*/  STS.128 [R10], R20 ;  /* 0x000000140a007388 */ /* 0x000fe20000000c00 */
[----:B------:R-:W-:-:S02]  /*1220*/  HMUL2.BF16_V2 R64, R24, R71.H0_H0 ;  /* 0x2000004718407232 */ /* 0x000fc40000200000 */
[----:B------:R-:W-:-:S05]  /*1230*/  HMUL2.BF16_V2 R67, R27, R71.H0_H0 ;  /* 0x200000471b437232 */ /* 0x000fca0000200000 */
[----:B------:R-:W-:Y:S01]  /*1240*/  STS.128 [R11], R64 ;  /* 0x000000400b007388 */ /* 0x000fe20000000c00 */
[----:B------:R-:W-:Y:S01]  /*1250*/  @!PT LDS RZ, [RZ] ;  /* 0x00000000fffff984 */ /* 0x000fe20000000800 */
[----:B------:R-:W-:Y:S01]  /*1260*/  @!PT LDS RZ, [RZ] ;  /* 0x00000000fffff984 */ /* 0x000fe20000000800 */
[----:B------:R-:W-:Y:S01]  /*1270*/  @!PT LDS RZ, [RZ] ;  /* 0x00000000fffff984 */ /* 0x000fe20000000800 */
[----:B------:R-:W-:Y:S01]  /*1280*/  @!PT LDS RZ, [RZ] ;  /* 0x00000000fffff984 */ /* 0x000fe20000000800 */
[----:B------:R1:W-:Y:S06]  /*1290*/  MEMBAR.ALL.CTA ;  /* 0x0000000000007992 */ /* 0x0003ec0000008000 */
[----:B-1----:R-:W1:Y:S02]  /*12a0*/  FENCE.VIEW.ASYNC.S ;  /* 0x00000000000073c6 */ /* 0x002e640000000000 */
[----:B-1----:R-:W-:Y:S06]  /*12b0*/  BAR.SYNC.DEFER_BLOCKING 0x0 ;  /* 0x0000000000007b1d */ /* 0x002fec0000010000 */
[----:B------:R-:W-:-:S06]  /*12c0*/  WARPGROUP.ARRIVE ;  /* 0x00000000000079c5 */ /* 0x000fcc0000000000 */
[----:B------:R-:W-:Y:S04]  /*12d0*/  HGMMA.64x64x16.F32.BF16 R24, gdesc[UR20].tnspB, RZ, !UPT ;  /* 0x40e00000141879f0 */ /* 0x000fe8000c7018ff */
[----:B------:R-:W-:Y:S04]  /*12e0*/  HGMMA.64x64x16.F32.BF16 R24, gdesc[UR16].tnspB, R24 ;  /* 0x40e00000101879f0 */ /* 0x000fe80008701818 */
[----:B------:R-:W-:Y:S04]  /*12f0*/  HGMMA.64x64x16.F32.BF16 R24, gdesc[UR12].tnspB, R24 ;  /* 0x40e000000c1879f0 */ /* 0x000fe80008701818 */
[----:B------:R-:W-:Y:S03]  /*1300*/  HGMMA.64x64x16.F32.BF16 R24, gdesc[UR8].tnspB, R24, gsb0 ;  /* 0x40e00000081879f0 */ /* 0x000fe60008001818 */
[----:B------:R-:W-:-:S02]  /*1310*/  WARPGROUP.DEPBAR.LE gsb0, 0x0 ;  /* 0x00008000000079c5 */ /* 0x000fc40000010000 */
[----:B------:R-:W-:Y:S02]  /*1320*/  F2FP.BF16.F32.PACK_AB R24, R25, R24 ;  /* 0x000000181918723e */ /* 0x000fe400000010ff */
[----:B------:R-:W-:Y:S02]  /*1330*/  F2FP.BF16.F32.PACK_AB R25, R27, R26 ;  /* 0x0000001a1b19723e */ /* 0x000fe400000010ff */
[----:B------:R-:W-:Y:S02]  /*1340*/  F2FP.BF16.F32.PACK_AB R32, R33, R32 ;  /* 0x000000202120723e */ /* 0x000fe400000010ff */
[----:B------:R-:W-:Y:S02]  /*1350*/  F2FP.BF16.F32.PACK_AB R26, R29, R28 ;  /* 0x0000001c1d1a723e */ /* 0x000fe400000010ff */
[----:B------:R-:W-:Y:S01]  /*1360*/  F2FP.BF16.F32.PACK_AB R27, R31, R30 ;  /* 0x0000001e1f1b723e */ /* 0x000fe200000010ff */
[----:B------:R-:W-:Y:S01]  /*1370*/  BAR.SYNC.DEFER_BLOCKING 0x0 ;  /* 0x0000000000007b1d */ /* 0x000fe20000010000 */
[----:B------:R-:W-:-:S02]  /*1380*/  F2FP.BF16.F32.PACK_AB R33, R35, R34 ;  /* 0x000000222321723e */ /* 0x000fc400000010ff */
[----:B------:R-:W-:Y:S02]  /*1390*/  F2FP.BF16.F32.PACK_AB R40, R41, R40 ;  /* 0x000000282928723e */ /* 0x000fe400000010ff */
[----:B------:R-:W-:Y:S02]  /*13a0*/  F2FP.BF16.F32.PACK_AB R34, R37, R36 ;  /* 0x000000242522723e */ /* 0x000fe400000010ff */
[----:B------:R-:W-:Y:S02]  /*13b0*/  F2FP.BF16.F32.PACK_AB R35, R39, R38 ;  /* 0x000000262723723e */ /* 0x000fe400000010ff */
[----:B------:R-:W-:Y:S02]  /*13c0*/  F2FP.BF16.F32.PACK_AB R41, R43, R42 ;  /* 0x0000002a2b29723e */ /* 0x000fe400000010ff */
[----:B------:R-:W-:Y:S02]  /*13d0*/  F2FP.BF16.F32.PACK_AB R48, R49, R48 ;  /* 0x000000303130723e */ /* 0x000fe400000010ff */
[----:B------:R-:W-:-:S02]  /*13e0*/  F2FP.BF16.F32.PACK_AB R42, R45, R44 ;  /* 0x0000002c2d2a723e */ /* 0x000fc400000010ff */
[----:B------:R-:W-:Y:S02]  /*13f0*/  F2FP.BF16.F32.PACK_AB R43, R47, R46 ;  /* 0x0000002e2f2b723e */ /* 0x000fe400000010ff */
[----:B------:R-:W-:Y:S02]  /*1400*/  F2FP.BF16.F32.PACK_AB R49, R51, R50 ;  /* 0x000000323331723e */ /* 0x000fe400000010ff */
[----:B------:R-:W-:Y:S02]  /*1410*/  F2FP.BF16.F32.PACK_AB R50, R53, R52 ;  /* 0x000000343532723e */ /* 0x000fe400000010ff */
[----:B------:R-:W-:Y:S02]  /*1420*/  F2FP.BF16.F32.PACK_AB R51, R55, R54 ;  /* 0x000000363733723e */ /* 0x000fe400000010ff */
[----:B------:R-:W-:Y:S01]  /*1430*/  LOP3.LUT R36, R93, 0x38, R76, 0xf8, !PT ;  /* 0x000000385d247812 */ /* 0x000fe200078ef84c */
[----:B------:R-:W-:Y:S01]  /*1440*/  STSM.16.M88.4 [R69], R24 ;  /* 0x0000001845007844 */ /* 0x000fe20000000200 */
[----:B------:R-:W-:Y:S01]  /*1450*/  LOP3.LUT R44, R2, UR4, RZ, 0xfc, !PT ;  /* 0x00000004022c7c12 */ /* 0x000fe2000f8efcff */
[----:B------:R-:W-:Y:S01]  /*1460*/  IMAD.MOV.U32 R93, RZ, RZ, 0x80 ;  /* 0x00000080ff5d7424 */ /* 0x000fe200078e00ff */
[C---:B------:R-:W-:Y:S01]  /*1470*/  LOP3.LUT R37, R36.reuse, R0, RZ, 0xfc, !PT ;  /* 0x0000000024257212 */ /* 0x040fe200078efcff */
[----:B------:R-:W-:Y:S01]  /*1480*/  STSM.16.M88.4 [R69+0x20], R32 ;  /* 0x0000202045007844 */ /* 0x000fe20000000200 */
[----:B------:R-:W-:-:S02]  /*1490*/  LOP3.LUT R39, R36, R3, RZ, 0xfc, !PT ;  /* 0x0000000324277212 */ /* 0x000fc400078efcff */
[----:B------:R-:W-:Y:S01]  /*14a0*/  LOP3.LUT R38, R4, UR4, RZ, 0xfc, !PT ;  /* 0x0000000404267c12 */ /* 0x000fe2000f8efcff */
[----:B------:R-:W-:Y:S04]  /*14b0*/  STSM.16.M88.4 [R69+0x40], R40 ;  /* 0x0000402845007844 */ /* 0x000fe80000000200 */
[----:B------:R-:W-:Y:S01]  /*14c0*/  STSM.16.M88.4 [R69+0x60], R48 ;  /* 0x0000603045007844 */ /* 0x000fe20000000200 */
[----:B------:R-:W-:Y:S06]  /*14d0*/  BAR.SYNC.DEFER_BLOCKING 0x0 ;  /* 0x0000000000007b1d */ /* 0x000fec0000010000 */
[----:B------:R-:W1:Y:S04]  /*14e0*/  LDS.128 R20, [R68] ;  /* 0x0000000044147984 */ /* 0x000e680000000c00 */
[----:B------:R-:W2:Y:S04]  /*14f0*/  LDS.128 R28, [R19+0x800] ;  /* 0x00080000131c7984 */ /* 0x000ea80000000c00 */
[----:B------:R-:W3:Y:S04]  /*1500*/  LDS.128 R24, [R18+0x1000] ;  /* 0x0010000012187984 */ /* 0x000ee80000000c00 */
[----:B-1----:R-:W-:Y:S01]  /*1510*/  @P6 STG.E.128 desc[UR28][R100.64], R20 ;  /* 0x0000001464006986 */ /* 0x002fe2000c101d1c */
[----:B------:R-:W-:-:S03]  /*1520*/  LEA R32, P6, R37, UR6, 0x1 ;  /* 0x0000000625207c11 */ /* 0x000fc6000f8c08ff */
[----:B------:R-:W1:Y:S01]  /*1530*/  LDS.128 R20, [R17+0x1800] ;  /* 0x0018000011147984 */ /* 0x000e620000000c00 */
[----:B------:R-:W-:Y:S02]  /*1540*/  LEA.HI.X R33, R37, UR7, R44, 0x1, P6 ;  /* 0x0000000725217c11 */ /* 0x000fe4000b0f0c2c */
[----:B------:R-:W-:Y:S01]  /*1550*/  ISETP.NE.AND P6, PT, R75, RZ, PT ;  /* 0x000000ff4b00720c */ /* 0x000fe20003fc5270 */
[----:B--2---:R2:W-:Y:S01]  /*1560*/  @P0 STG.E.128 desc[UR28][R98.64], R28 ;  /* 0x0000001c62000986 */ /* 0x0045e2000c101d1c */
[----:B------:R-:W-:-:S03]  /*1570*/  ISETP.NE.AND P0, PT, R79, RZ, PT ;  /* 0x000000ff4f00720c */ /* 0x000fc60003f05270 */
[----:B---3--:R3:W-:Y:S01]  /*1580*/  @P5 STG.E.128 desc[UR28][R96.64], R24 ;  /* 0x0000001860005986 */ /* 0x0087e2000c101d1c */
[----:B------:R-:W-:Y:S02]  /*1590*/  PLOP3.LUT P0, PT, P0, PT, UP0, 0x80, 0x0 ;  /* 0x000000000000781c */ /* 0x000fe4000070f008 */
[----:B------:R-:W-:-:S04]  /*15a0*/  LEA R34, P5, R39, UR6, 0x1 ;  /* 0x0000000627227c11 */ /* 0x000fc8000f8a08ff */
[----:B------:R-:W-:Y:S02]  /*15b0*/  LEA.HI.X R35, R39, UR7, R38, 0x1, P5 ;  /* 0x0000000727237c11 */ /* 0x000fe4000a8f0c26 */
[----:B------:R-:W-:-:S04]  /*15c0*/  ISETP.NE.AND P5, PT, R77, RZ, PT ;  /* 0x000000ff4d00720c */ /* 0x000fc80003fa5270 */
[----:B------:R-:W-:Y:S02]  /*15d0*/  PLOP3.LUT P5, PT, P5, PT, UP0, 0x80, 0x0 ;  /* 0x000000000000781c */ /* 0x000fe40002faf008 */
[----:B--2---:R-:W-:Y:S02]  /*15e0*/  LOP3.LUT R31, R36, R5, RZ, 0xfc, !PT ;  /* 0x00000005241f7212 */ /* 0x004fe400078efcff */
[----:B------:R-:W-:Y:S02]  /*15f0*/  LOP3.LUT R30, R6, UR4, RZ, 0xfc, !PT ;  /* 0x00000004061e7c12 */ /* 0x000fe4000f8efcff */
[----:B---3--:R-:W-:Y:S02]  /*1600*/  LOP3.LUT R27, R36, R7, RZ, 0xfc, !PT ;  /* 0x00000007241b7212 */ /* 0x008fe400078efcff */
[----:B------:R-:W-:Y:S01]  /*1610*/  LOP3.LUT R26, R8, UR4, RZ, 0xfc, !PT ;  /* 0x00000004081a7c12 */ /* 0x000fe2000f8efcff */
[----:B-1----:R1:W-:Y:S01]  /*1620*/  @P4 STG.E.128 desc[UR28][R94.64], R20 ;  /* 0x000000145e004986 */ /* 0x0023e2000c101d1c */
[----:B------:R-:W-:-:S03]  /*1630*/  LEA R28, P4, R31, UR6, 0x1 ;  /* 0x000000061f1c7c11 */ /* 0x000fc6000f8808ff */
[----:B------:R-:W-:Y:S01]  /*1640*/  @!PT LDS RZ, [RZ] ;  /* 0x00000000fffff984 */ /* 0x000fe20000000800 */
[----:B------:R-:W-:Y:S01]  /*1650*/  @!PT LDS RZ, [RZ] ;  /* 0x00000000fffff984 */ /* 0x000fe20000000800 */
[----:B------:R-:W-:Y:S01]  /*1660*/  @!PT LDS RZ, [RZ] ;  /* 0x00000000fffff984 */ /* 0x000fe20000000800 */
[----:B------:R2:W-:Y:S01]  /*1670*/  LDGSTS.E.BYPASS.128 [R70+0x2400], desc[UR28][R32.64], P0 ;  /* 0x0240000020467fae */ /* 0x0005e20008101c5c */
[----:B------:R-:W-:Y:S02]  /*1680*/  LEA.HI.X R29, R31, UR7, R30, 0x1, P4 ;  /* 0x000000071f1d7c11 */ /* 0x000fe4000a0f0c1e */
[----:B------:R-:W-:-:S04]  /*1690*/  LEA R24, P4, R27, UR6, 0x1 ;  /* 0x000000061b187c11 */ /* 0x000fc8000f8808ff */
[----:B------:R-:W-:Y:S02]  /*16a0*/  LEA.HI.X R25, R27, UR7, R26, 0x1, P4 ;  /* 0x000000071b197c11 */ /* 0x000fe4000a0f0c1a */
[----:B------:R-:W-:-:S04]  /*16b0*/  ISETP.NE.AND P4, PT, R78, RZ, PT ;  /* 0x000000ff4e00720c */ /* 0x000fc80003f85270 */
[----:B------:R-:W-:Y:S02]  /*16c0*/  PLOP3.LUT P4, PT, P4, PT, UP0, 0x80, 0x0 ;  /* 0x000000000000781c */ /* 0x000fe4000278f008 */
[----:B-1----:R-:W-:Y:S02]  /*16d0*/  P2R R20, PR, RZ, 0x1 ;  /* 0x00000001ff147803 */ /* 0x002fe40000000000 */
[----:B------:R-:W-:Y:S02]  /*16e0*/  P2R R21, PR, RZ, 0x10 ;  /* 0x00000010ff157803 */ /* 0x000fe40000000000 */
[----:B------:R-:W-:-:S07]  /*16f0*/  ISETP.NE.AND P0, PT, R92, RZ, PT ;  /* 0x000000ff5c00720c */ /* 0x000fce0003f05270 */
[----:B------:R2:W-:Y:S01]  /*1700*/  LDGSTS.E.BYPASS.128 [R70+0x2c00], desc[UR28][R34.64], P4 ;  /* 0x02c0000022467fae */ /* 0x0005e2000a101c5c */
[----:B------:R-:W-:Y:S02]  /*1710*/  PLOP3.LUT P4, PT, P6, PT, UP0, 0x80, 0x0 ;  /* 0x000000000000781c */ /* 0x000fe4000378f008 */
[----:B------:R-:W-:Y:S01]  /*1720*/  PLOP3.LUT P6, PT, PT, PT, UP0, 0x80, 0x0 ;  /* 0x000000000000781c */ /* 0x000fe20003fcf008 */
[----:B------:R2:W-:Y:S01]  /*1730*/  LDGSTS.E.BYPASS.128 [R70+0x3400], desc[UR28][R28.64], P5 ;  /* 0x034000001c467fae */ /* 0x0005e2000a901c5c */
[----:B------:R-:W-:-:S09]  /*1740*/  UPLOP3.LUT UP0, UPT, UPT, UPT, UPT, 0x40, 0x0 ;  /* 0x000000000000789c */ /* 0x000fd20003f0e870 */
[----:B------:R2:W-:Y:S04]  /*1750*/  LDGSTS.E.BYPASS.128 [R70+0x3c00], desc[UR28][R24.64], P4 ;  /* 0x03c0000018467fae */ /* 0x0005e8000a101c5c */
[----:B------:R-:W0:Y:S01]  /*1760*/  LDGDEPBAR ;  /* 0x00000000000079af */ /* 0x000e220000000000 */
[----:B------:R-:W-:Y:S05]  /*1770*/  @P6 BRA `(.L_x_0) ;  /* 0xfffffff800206947 */ /* 0x000fea000383ffff */
[----:B------:R-:W-:Y:S01]  /*1780*/  ULDC.64 UR6, c[0x0][0x240] ;  /* 0x0000900000067ab9 */ /* 0x000fe20000000a00 */
[--C-:B------:R-:W-:Y:S01]  /*1790*/  LOP3.LUT R21, R0, 0x38, R76.reuse, 0xf8, !PT ;  /* 0x0000003800157812 */ /* 0x100fe200078ef84c */
[----:B------:R-:W-:Y:S01]  /*17a0*/  UIMAD.WIDE UR4, UR5, 0x4, UR6 ;  /* 0x00000004050478a5 */ /* 0x000fe2000f8e0206 */
[--C-:B------:R-:W-:Y:S01]  /*17b0*/  LOP3.LUT R23, R5, 0x38, R76.reuse, 0xf8, !PT ;  /* 0x0000003805177812 */ /* 0x100fe200078ef84c */
[----:B------:R-:W-:Y:S01]  /*17c0*/  USHF.R.S32.HI UR6, URZ, 0x1f, UR24 ;  /* 0x0000001f3f067899 */ /* 0x000fe20008011418 */
[----:B--2---:R-:W-:Y:S01]  /*17d0*/  LOP3.LUT R33, R7, 0x38, R76, 0xf8, !PT ;  /* 0x0000003807217812 */ /* 0x004fe200078ef84c */
[----:B------:R-:W-:Y:S01]  /*17e0*/  ULDC.64 UR26, c[0x0][0x210] ;  /* 0x00008400001a7ab9 */ /* 0x000fe20000000a00 */
[----:B------:R-:W-:Y:S01]  /*17f0*/  IMAD.SHL.U32 R34, R21, 0x2, RZ ;  /* 0x0000000215227824 */ /* 0x000fe200078e00ff */
[----:B------:R-:W-:Y:S01]  /*1800*/  LEA R24, P4, R83, UR4, 0x2 ;  /* 0x0000000453187c11 */ /* 0x000fe2000f8810ff */
[----:B------:R-:W-:Y:S01]  /*1810*/  USHF.L.U64.HI UR6, UR24, 0x1, UR6 ;  /* 0x0000000118067899 */ /* 0x000fe20008010206 */
[----:B------:R-:W-:Y:S01]  /*1820*/  SHF.L.U64.HI R21, R21, 0x1, R2 ;  /* 0x0000000115157819 */ /* 0x000fe20000010202 */
[----:B------:R-:W-:Y:S01]  /*1830*/  IMAD.SHL.U32 R22, R23, 0x2, RZ ;  /* 0x0000000217167824 */ /* 0x000fe200078e00ff */
[----:B------:R-:W-:Y:S01]  /*1840*/  LEA.HI.X R25, R83, UR5, R82, 0x2, P4 ;  /* 0x0000000553197c11 */ /* 0x000fe2000a0f1452 */
[----:B------:R-:W-:-:S04]  /*1850*/  DEPBAR.LE SB0, 0x0 ;  /* 0x000080000000791a */ /* 0x000fc80000000000 */
[----:B------:R-:W-:Y:S01]  /*1860*/  LEA R26, P4, R85, UR4, 0x2 ;  /* 0x00000004551a7c11 */ /* 0x000fe2000f8810ff */
[----:B------:R-:W-:Y:S01]  /*1870*/  IMAD.SHL.U32 R32, R33, 0x2, RZ ;  /* 0x0000000221207824 */ /* 0x000fe200078e00ff */
[----:B------:R-:W-:Y:S01]  /*1880*/  SHF.L.U64.HI R23, R23, 0x1, R6 ;  /* 0x0000000117177819 */ /* 0x000fe20000010206 */
[----:B------:R-:W-:Y:S01]  /*1890*/  IMAD.MOV.U32 R36, RZ, RZ, RZ ;  /* 0x000000ffff247224 */ /* 0x000fe200078e00ff */
[----:B------:R-:W-:Y:S01]  /*18a0*/  LEA.HI.X R27, R85, UR5, R84, 0x2, P4 ;  /* 0x00000005551b7c11 */ /* 0x000fe2000a0f1454 */
[----:B------:R-:W-:Y:S01]  /*18b0*/  BAR.SYNC.DEFER_BLOCKING 0x0 ;  /* 0x0000000000007b1d */ /* 0x000fe20000010000 */
[----:B------:R-:W-:Y:S02]  /*18c0*/  LEA R28, P4, R87, UR4, 0x2 ;  /* 0x00000004571c7c11 */ /* 0x000fe4000f8810ff */
[----:B------:R-:W-:Y:S02]  /*18d0*/  SHF.L.U64.HI R33, R33, 0x1, R8 ;  /* 0x0000000121217819 */ /* 0x000fe40000010208 */
[----:B------:R-:W-:-:S02]  /*18e0*/  LEA.HI.X R29, R87, UR5, R86, 0x2, P4 ;  /* 0x00000005571d7c11 */ /* 0x000fc4000a0f1456 */
[----:B------:R-:W-:Y:S02]  /*18f0*/  LEA R30, P4, R89, UR4, 0x2 ;  /* 0x00000004591e7c11 */ /* 0x000fe4000f8810ff */
[----:B------:R-:W-:Y:S02]  /*1900*/  ISETP.NE.AND P5, PT, R77, RZ, PT ;  /* 0x000000ff4d00720c */ /* 0x000fe40003fa5270 */
[----:B------:R-:W-:Y:S01]  /*1910*/  LEA.HI.X R31, R89, UR5, R88, 0x2, P4 ;  /* 0x00000005591f7c11 */ /* 0x000fe2000a0f1458 */
[----:B------:R-:W-:Y:S01]  /*1920*/  USHF.L.U32 UR5, UR24, 0x1, URZ ;  /* 0x0000000118057899 */ /* 0x000fe2000800063f */
[----:B------:R-:W-:Y:S02]  /*1930*/  P2R R38, PR, RZ, 0x1 ;  /* 0x00000001ff267803 */ /* 0x000fe40000000000 */
[----:B------:R-:W-:Y:S01]  /*1940*/  ISETP.NE.AND P0, PT, R78, RZ, PT ;  /* 0x000000ff4e00720c */ /* 0x000fe20003f05270 */
[----:B------:R-:W-:Y:S01]  /*1950*/  UIADD3 UR7, UP0, UR5, UR26, URZ ;  /* 0x0000001a05077290 */ /* 0x000fe2000ff1e03f */
[----:B------:R-:W-:-:S03]  /*1960*/  ISETP.NE.AND P6, PT, R75, RZ, PT ;  /* 0x000000ff4b00720c */ /* 0x000fc60003fc5270 */
[----:B------:R-:W-:Y:S02]  /*1970*/  UIADD3.X UR24, UR6, UR27, URZ, UP0, !UPT ;  /* 0x0000001b06187290 */ /* 0x000fe400087fe43f */
[----:B------:R-:W-:Y:S01]  /*1980*/  IADD3 R34, P4, R34, UR7, RZ ;  /* 0x0000000722227c10 */ /* 0x000fe2000ff9e0ff */
[----:B------:R-:W-:-:S03]  /*1990*/  ULDC.64 UR26, c[0x0][0x228] ;  /* 0x00008a00001a7ab9 */ /* 0x000fc60000000a00 */
[----:B------:R-:W-:Y:S02]  /*19a0*/  IADD3.X R35, R21, UR24, RZ, P4, !PT ;  /* 0x0000001815237c10 */ /* 0x000fe4000a7fe4ff */
[----:B------:R-:W-:-:S05]  /*19b0*/  LOP3.LUT R21, R3, 0x38, R76, 0xf8, !PT ;  /* 0x0000003803157812 */ /* 0x000fca00078ef84c */
[C---:B------:R-:W-:Y:S01]  /*19c0*/  IMAD.SHL.U32 R20, R21.reuse, 0x2, RZ ;  /* 0x0000000215147824 */ /* 0x040fe200078e00ff */
[----:B------:R-:W-:-:S04]  /*19d0*/  SHF.L.U64.HI R21, R21, 0x1, R4 ;  /* 0x0000000115157819 */ /* 0x000fc80000010204 */
[----:B------:R-:W-:-:S04]  /*19e0*/  IADD3 R20, P4, R20, UR7, RZ ;  /* 0x0000000714147c10 */ /* 0x000fc8000ff9e0ff */
[----:B------:R-:W-:Y:S02]  /*19f0*/  IADD3.X R21, R21, UR24, RZ, P4, !PT ;  /* 0x0000001815157c10 */ /* 0x000fe4000a7fe4ff */
[----:B------:R-:W-:-:S04]  /*1a00*/  IADD3 R22, P4, R22, UR7, RZ ;  /* 0x0000000716167c10 */ /* 0x000fc8000ff9e0ff */
[----:B------:R-:W-:Y:S02]  /*1a10*/  IADD3.X R23, R23, UR24, RZ, P4, !PT ;  /* 0x0000001817177c10 */ /* 0x000fe4000a7fe4ff */
[----:B------:R-:W-:-:S04]  /*1a20*/  IADD3 R32, P4, R32, UR7, RZ ;  /* 0x0000000720207c10 */ /* 0x000fc8000ff9e0ff */
[----:B------:R-:W-:Y:S02]  /*1a30*/  IADD3.X R33, R33, UR24, RZ, P4, !PT ;  /* 0x0000001821217c10 */ /* 0x000fe4000a7fe4ff */
[----:B------:R-:W-:-:S13]  /*1a40*/  ISETP.NE.AND P4, PT, R79, RZ, PT ;  /* 0x000000ff4f00720c */ /* 0x000fda0003f85270 */
[----:B------:R1:W2:Y:S02]  /*1a50*/  @P4 LDG.E R36, desc[UR28][R24.64] ;  /* 0x0000001c18244981 */ /* 0x0002a4000c1e1900 */
[----:B-1----:R-:W-:-:S06]  /*1a60*/  IMAD.MOV.U32 R24, RZ, RZ, RZ ;  /* 0x000000ffff187224 */ /* 0x002fcc00078e00ff */
[----:B------:R-:W3:Y:S01]  /*1a70*/  @P5 LDG.E R24, desc[UR28][R28.64] ;  /* 0x0000001c1c185981 */ /* 0x000ee2000c1e1900 */
[----:B--2---:R-:W-:Y:S01]  /*1a80*/  FMUL R37, R36, 1.4426950216293334961 ;  /* 0x3fb8aa3b24257820 */ /* 0x004fe20000400000 */
[----:B------:R-:W-:-:S04]  /*1a90*/  IMAD.MOV.U32 R36, RZ, RZ, RZ ;  /* 0x000000ffff247224 */ /* 0x000fc800078e00ff */
[----:B------:R-:W-:Y:S02]  /*1aa0*/  FSETP.GEU.AND P4, PT, R37, -126, PT ;  /* 0xc2fc00002500780b */ /* 0x000fe40003f8e000 */
[----:B------:R-:W2:Y:S01]  /*1ab0*/  @P0 LDG.E R36, desc[UR28][R26.64] ;  /* 0x0000001c1a240981 */ /* 0x000ea2000c1e1900 */
[----:B---3--:R-:W-:Y:S01]  /*1ac0*/  FMUL R25, R24, 1.4426950216293334961 ;  /* 0x3fb8aa3b18197820 */ /* 0x008fe20000400000 */
[----:B------:R-:W-:-:S09]  /*1ad0*/  IMAD.MOV.U32 R24, RZ, RZ, RZ ;  /* 0x000000ffff187224 */ /* 0x000fd200078e00ff */
[----:B------:R-:W-:-:S04]  /*1ae0*/  @!P4 FMUL R37, R37, 0.5 ;  /* 0x3f0000002525c820 */ /* 0x000fc80000400000 */
[----:B------:R-:W1:Y:S01]  /*1af0*/  MUFU.EX2 R86, R37 ;  /* 0x0000002500567308 */ /* 0x000e620000000800 */
[----:B------:R-:W3:Y:S01]  /*1b00*/  @P6 LDG.E R24, desc[UR28][R30.64] ;  /* 0x0000001c1e186981 */ /* 0x000ee2000c1e1900 */
[----:B-1----:R-:W-:Y:S01]  /*1b10*/  @!P4 FMUL R86, R86, R86 ;  /* 0x000000565656c220 */ /* 0x002fe20000400000 */
[----:B------:R-:W-:Y:S01]  /*1b20*/  UIADD3 UR5, UP0, UR5, UR26, URZ ;  /* 0x0000001a05057290 */ /* 0x000fe2000ff1e03f */
[----:B------:R-:W-:Y:S01]  /*1b30*/  IMAD.MOV.U32 R83, RZ, RZ, 0x40 ;  /* 0x00000040ff537424 */ /* 0x000fe200078e00ff */
[----:B------:R-:W-:Y:S02]  /*1b40*/  UMOV UR4, URZ ;  /* 0x0000003f00047c82 */ /* 0x000fe40008000000 */
[----:B------:R-:W-:Y:S02]  /*1b50*/  UIADD3.X UR6, UR6, UR27, URZ, UP0, !UPT ;  /* 0x0000001b06067290 */ /* 0x000fe400087fe43f */
[----:B------:R-:W-:Y:S01]  /*1b60*/  UPLOP3.LUT UP0, UPT, UPT, UPT, UPT, 0x80, 0x0 ;  /* 0x000000000000789c */ /* 0x000fe20003f0f070 */
[----:B--2---:R-:W-:-:S05]  /*1b70*/  FMUL R36, R36, 1.4426950216293334961 ;  /* 0x3fb8aa3b24247820 */ /* 0x004fca0000400000 */
[----:B------:R-:W-:-:S13]  /*1b80*/  FSETP.GEU.AND P4, PT, R36, -126, PT ;  /* 0xc2fc00002400780b */ /* 0x000fda0003f8e000 */
[----:B------:R-:W-:-:S04]  /*1b90*/  @!P4 FMUL R36, R36, 0.5 ;  /* 0x3f0000002424c820 */ /* 0x000fc80000400000 */
[----:B------:R-:W1:Y:S02]  /*1ba0*/  MUFU.EX2 R85, R36 ;  /* 0x0000002400557308 */ /* 0x000e640000000800 */
[----:B-1----:R-:W-:Y:S01]  /*1bb0*/  @!P4 FMUL R85, R85, R85 ;  /* 0x000000555555c220 */ /* 0x002fe20000400000 */
[----:B------:R-:W-:-:S13]  /*1bc0*/  FSETP.GEU.AND P4, PT, R25, -126, PT ;  /* 0xc2fc00001900780b */ /* 0x000fda0003f8e000 */
[----:B------:R-:W-:-:S04]  /*1bd0*/  @!P4 FMUL R25, R25, 0.5 ;  /* 0x3f0000001919c820 */ /* 0x000fc80000400000 */
[----:B------:R-:W1:Y:S01]  /*1be0*/  MUFU.EX2 R84, R25 ;  /* 0x0000001900547308 */ /* 0x000e620000000800 */
[----:B---3--:R-:W-:Y:S01]  /*1bf0*/  FMUL R24, R24, 1.4426950216293334961 ;  /* 0x3fb8aa3b18187820 */ /* 0x008fe20000400000 */
[----:B-1----:R-:W-:-:S04]  /*1c00*/  @!P4 FMUL R84, R84, R84 ;  /* 0x000000545454c220 */ /* 0x002fc80000400000 */
[----:B------:R-:W-:-:S13]  /*1c10*/  FSETP.GEU.AND P4, PT, R24, -126, PT ;  /* 0xc2fc00001800780b */ /* 0x000fda0003f8e000 */
[----:B------:R-:W-:-:S04]  /*1c20*/  @!P4 FMUL R24, R24, 0.5 ;  /* 0x3f0000001818c820 */ /* 0x000fc80000400000 */
[----:B------:R-:W1:Y:S02]  /*1c30*/  MUFU.EX2 R82, R24 ;  /* 0x0000001800527308 */ /* 0x000e640000000800 */
[----:B-1----:R-:W-:Y:S01]  /*1c40*/  @!P4 FMUL R82, R82, R82 ;  /* 0x000000525252c220 */ /* 0x002fe20000400000 */
[----:B------:R-:W-:-:S13]  /*1c50*/  ISETP.NE.AND P4, PT, R79, RZ, PT ;  /* 0x000000ff4f00720c */ /* 0x000fda0003f85270 */
[----:B------:R-:W-:Y:S01]  /*1c60*/  @!PT LDS RZ, [RZ] ;  /* 0x00000000fffff984 */ /* 0x000fe20000000800 */
[----:B------:R-:W-:Y:S01]  /*1c70*/  @!PT LDS RZ, [RZ] ;  /* 0x00000000fffff984 */ /* 0x000fe20000000800 */
[----:B------:R-:W-:Y:S01]  /*1c80*/  @!PT LDS RZ, [RZ] ;  /* 0x00000000fffff984 */ /* 0x000fe20000000800 */
[----:B------:R1:W-:Y:S04]  /*1c90*/  LDGSTS.E.BYPASS.128 [R70+0x2400], desc[UR28][R34.64], P4 ;  /* 0x0240000022467fae */ /* 0x0003e8000a101c5c */
[----:B------:R1:W-:Y:S04]  /*1ca0*/  LDGSTS.E.BYPASS.128 [R70+0x2c00], desc[UR28][R20.64], P0 ;  /* 0x02c0000014467fae */ /* 0x0003e80008101c5c */
[----:B------:R1:W-:Y:S04]  /*1cb0*/  LDGSTS.E.BYPASS.128 [R70+0x3400], desc[UR28][R22.64], P5 ;  /* 0x0340000016467fae */ /* 0x0003e8000a901c5c */
[----:B------:R1:W-:Y:S04]  /*1cc0*/  LDGSTS.E.BYPASS.128 [R70+0x3c00], desc[UR28][R32.64], P6 ;  /* 0x03c0000020467fae */ /* 0x0003e8000b101c5c */
[----:B------:R-:W0:Y:S01]  /*1cd0*/  LDGDEPBAR ;  /* 0x00000000000079af */ /* 0x000e220000000000 */
[----:B------:R-:W-:-:S13]  /*1ce0*/  ISETP.NE.AND P0, PT, R38, RZ, PT ;  /* 0x000000ff2600720c */ /* 0x000fda0003f05270 */
.L_x_1:
[----:B------:R-:W-:-:S04]  /*1cf0*/  DEPBAR.LE SB0, 0x0 ;  /* 0x000080000000791a */ /* 0x000fc80000000000 */
[----:B------:R-:W-:Y:S01]  /*1d00*/  BAR.SYNC.DEFER_BLOCKING 0x0 ;  /* 0x0000000000007b1d */ /* 0x000fe20000010000 */
[C---:B------:R-:W-:Y:S02]  /*1d10*/  LEA R92, P4, R80.reuse, UR5, 0x1 ;  /* 0x00000005505c7c11 */ /* 0x040fe4000f8808ff */
[----:B------:R-:W-:Y:S02]  /*1d20*/  ISETP.NE.AND P6, PT, R77, RZ, PT ;  /* 0x000000ff4d00720c */ /* 0x000fe40003fc5270 */
[----:B------:R-:W-:Y:S02]  /*1d30*/  LEA.HI.X R93, R80, UR6, R91, 0x1, P4 ;  /* 0x00000006505d7c11 */ /* 0x000fe4000a0f0c5b */
[C---:B------:R-:W-:Y:S02]  /*1d40*/  LEA R88, P4, R81.reuse, UR5, 0x1 ;  /* 0x0000000551587c11 */ /* 0x040fe4000f8808ff */
[----:B------:R-:W-:Y:S02]  /*1d50*/  LOP3.LUT R91, R2, UR4, RZ, 0xfc, !PT ;  /* 0x00000004025b7c12 */ /* 0x000fe4000f8efcff */
[----:B------:R-:W-:-:S02]  /*1d60*/  LEA.HI.X R89, R81, UR6, R90, 0x1, P4 ;  /* 0x0000000651597c11 */ /* 0x000fc4000a0f0c5a */
[----:B------:R-:W-:Y:S02]  /*1d70*/  ISETP.NE.AND P4, PT, R78, RZ, PT ;  /* 0x000000ff4e00720c */ /* 0x000fe40003f85270 */
[----:B------:R-:W-:Y:S02]  /*1d80*/  LOP3.LUT R90, R4, UR4, RZ, 0xfc, !PT ;  /* 0x00000004045a7c12 */ /* 0x000fe4000f8efcff */
[----:B------:R-:W-:Y:S01]  /*1d90*/  ISETP.NE.AND P5, PT, R75, RZ, PT ;  /* 0x000000ff4b00720c */ /* 0x000fe20003fa5270 */
[----:B-12---:R-:W1:Y:S04]  /*1da0*/  LDS.128 R20, [R70+0x2400] ;  /* 0x0024000046147984 */ /* 0x006e680000000c00 */
[----:B------:R-:W2:Y:S04]  /*1db0*/  LDS.128 R24, [R70+0x2c00] ;  /* 0x002c000046187984 */ /* 0x000ea80000000c00 */
[----:B------:R-:W3:Y:S04]  /*1dc0*/  LDS.128 R28, [R70+0x3400] ;  /* 0x00340000461c7984 */ /* 0x000ee80000000c00 */
[----:B------:R-:W4:Y:S01]  /*1dd0*/  LDS.128 R32, [R70+0x3c00] ;  /* 0x003c000046207984 */ /* 0x000f220000000c00 */
[----:B-1----:R-:W-:-:S02]  /*1de0*/  HMUL2.BF16_V2 R23, R23, R74.H0_H0 ;  /* 0x2000004a17177232 */ /* 0x002fc40000200000 */
[-C--:B------:R-:W-:Y:S02]  /*1df0*/  HMUL2.BF16_V2 R45, R22, R74.reuse.H0_H0 ;  /* 0x2000004a162d7232 */ /* 0x080fe40000200000 */
[----:B--2---:R-:W-:Y:S01]  /*1e00*/  HMUL2.BF16_V2 R22, R27, R73.H0_H0 ;  /* 0x200000491b167232 */ /* 0x004fe20000200000 */
[----:B------:R-:W-:Y:S01]  /*1e10*/  PRMT R27, R23, 0x7632, R27 ;  /* 0x00007632171b7816 */ /* 0x000fe2000000001b */
[----:B------:R-:W-:Y:S01]  /*1e20*/  HMUL2.BF16_V2 R47, R20, R74.H0_H0 ;  /* 0x2000004a142f7232 */ /* 0x000fe20000200000 */
[----:B------:R-:W-:Y:S01]  /*1e30*/  PRMT R46, R45, 0x7632, R46 ;  /* 0x000076322d2e7816 */ /* 0x000fe2000000002e */
[----:B---3--:R-:W-:Y:S02]  /*1e40*/  HMUL2.BF16_V2 R42, R31, R72.H0_H0 ;  /* 0x200000481f2a7232 */ /* 0x008fe40000200000 */
[----:B------:R-:W-:Y:S02]  /*1e50*/  IMAD.U32 R31, R23, 0x10000, RZ ;  /* 0x00010000171f7824 */ /* 0x000fe400078e00ff */
[----:B------:R-:W-:-:S02]  /*1e60*/  HMUL2.BF16_V2 R49, R21, R74.H0_H0 ;  /* 0x2000004a15317232 */ /* 0x000fc40000200000 */
[----:B------:R-:W-:Y:S02]  /*1e70*/  IMAD.U32 R23, R27, 0x10000, RZ ;  /* 0x000100001b177824 */ /* 0x000fe400078e00ff */
[----:B------:R-:W-:Y:S02]  /*1e80*/  HMUL2.BF16_V2 R20, R24, R73.H0_H0 ;  /* 0x2000004918147232 */ /* 0x000fe40000200000 */
[C---:B------:R-:W-:Y:S01]  /*1e90*/  FMUL R51, R86.reuse, R31 ;  /* 0x0000001f56337220 */ /* 0x040fe20000400000 */
[----:B------:R-:W-:Y:S01]  /*1ea0*/  PRMT R48, R47, 0x7632, R48 ;  /* 0x000076322f307816 */ /* 0x000fe20000000030 */
[----:B------:R-:W-:Y:S01]  /*1eb0*/  FMUL R52, R86, R23 ;  /* 0x0000001756347220 */ /* 0x000fe20000400000 */
[----:B------:R-:W-:Y:S01]  /*1ec0*/  PRMT R50, R49, 0x7632, R50 ;  /* 0x0000763231327816 */ /* 0x000fe20000000032 */
[----:B------:R-:W-:Y:S01]  /*1ed0*/  IMAD.U32 R55, R47, 0x10000, RZ ;  /* 0x000100002f377824 */ /* 0x000fe200078e00ff */
[----:B------:R-:W-:Y:S01]  /*1ee0*/  PRMT R21, R20, 0x7632, R21 ;  /* 0x0000763214157816 */ /* 0x000fe20000000015 */
[----:B------:R-:W-:Y:S01]  /*1ef0*/  IMAD.U32 R47, R45, 0x10000, RZ ;  /* 0x000100002d2f7824 */ /* 0x000fe200078e00ff */
[----:B------:R-:W-:Y:S01]  /*1f00*/  PRMT R44, R22, 0x7632, R44 ;  /* 0x00007632162c7816 */ /* 0x000fe2000000002c */
[----:B------:R-:W-:Y:S01]  /*1f10*/  IMAD.U32 R53, R48, 0x10000, RZ ;  /* 0x0001000030357824 */ /* 0x000fe200078e00ff */
[----:B------:R-:W-:Y:S01]  /*1f20*/  F2FP.BF16.F32.PACK_AB R23, R52, R51 ;  /* 0x000000333417723e */ /* 0x000fe200000010ff */
[----:B------:R-:W-:-:S02]  /*1f30*/  IMAD.U32 R51, R49, 0x10000, RZ ;  /* 0x0001000031337824 */ /* 0x000fc400078e00ff */
[-C--:B------:R-:W-:Y:S02]  /*1f40*/  HMUL2.BF16_V2 R36, R25, R73.reuse.H0_H0 ;  /* 0x2000004919247232 */ /* 0x080fe40000200000 */
[----:B------:R-:W-:Y:S02]  /*1f50*/  IMAD.U32 R49, R50, 0x10000, RZ ;  /* 0x0001000032317824 */ /* 0x000fe400078e00ff */
[----:B------:R-:W-:Y:S02]  /*1f60*/  HMUL2.BF16_V2 R43, R26, R73.H0_H0 ;  /* 0x200000491a2b7232 */ /* 0x000fe40000200000 */
[----:B------:R-:W-:Y:S02]  /*1f70*/  IMAD.U32 R45, R46, 0x10000, RZ ;  /* 0x000100002e2d7824 */ /* 0x000fe400078e00ff */
[----:B------:R-:W-:Y:S02]  /*1f80*/  HMUL2.BF16_V2 R40, R29, R72.H0_H0 ;  /* 0x200000481d287232 */ /* 0x000fe40000200000 */
[----:B------:R-:W-:-:S02]  /*1f90*/  IMAD.U32 R48, R20, 0x10000, RZ ;  /* 0x0001000014307824 */ /* 0x000fc400078e00ff */
[----:B------:R-:W-:Y:S02]  /*1fa0*/  HMUL2.BF16_V2 R41, R28, R72.H0_H0 ;  /* 0x200000481c297232 */ /* 0x000fe40000200000 */
[----:B------:R-:W-:Y:S02]  /*1fb0*/  IMAD.U32 R46, R21, 0x10000, RZ ;  /* 0x00010000152e7824 */ /* 0x000fe400078e00ff */
[----:B------:R-:W-:Y:S01]  /*1fc0*/  FMUL R21, R86, R51 ;  /* 0x0000003356157220 */ /* 0x000fe20000400000 */
[----:B------:R-:W-:Y:S02]  /*1fd0*/  IMAD.U32 R52, R22, 0x10000, RZ ;  /* 0x0001000016347824 */ /* 0x000fe400078e00ff */
[----:B------:R-:W-:Y:S01]  /*1fe0*/  FMUL R22, R86, R49 ;  /* 0x0000003156167220 */ /* 0x000fe20000400000 */
[----:B------:R-:W-:Y:S02]  /*1ff0*/  IMAD.U32 R50, R44, 0x10000, RZ ;  /* 0x000100002c327824 */ /* 0x000fe400078e00ff */
[----:B------:R-:W-:Y:S01]  /*2000*/  FMUL R44, R86, R45 ;  /* 0x0000002d562c7220 */ /* 0x000fe20000400000 */
[----:B----4-:R-:W-:-:S02]  /*2010*/  HMUL2.BF16_V2 R29, R32, R71.H0_H0 ;  /* 0x20000047201d7232 */ /* 0x010fc40000200000 */
[----:B------:R-:W-:Y:S01]  /*2020*/  FMUL R47, R86, R47 ;  /* 0x0000002f562f7220 */ /* 0x000fe20000400000 */
[C---:B------:R-:W-:Y:S01]  /*2030*/  FMUL R48, R85.reuse, R48 ;  /* 0x0000003055307220 */ /* 0x040fe20000400000 */
[----:B------:R-:W-:Y:S01]  /*2040*/  FMUL R45, R85, R46 ;  /* 0x0000002e552d7220 */ /* 0x000fe20000400000 */
[-C--:B------:R-:W-:Y:S01]  /*2050*/  HMUL2.BF16_V2 R26, R35, R71.reuse.H0_H0 ;  /* 0x20000047231a7232 */ /* 0x080fe20000200000 */
[----:B------:R-:W-:Y:S01]  /*2060*/  PRMT R39, R36, 0x7632, R39 ;  /* 0x0000763224277816 */ /* 0x000fe20000000027 */
[----:B------:R-:W-:Y:S01]  /*2070*/  HMUL2.BF16_V2 R32, R34, R71.H0_H0 ;  /* 0x2000004722207232 */ /* 0x000fe20000200000 */
[----:B------:R-:W-:Y:S01]  /*2080*/  PRMT R37, R42, 0x7632, R37 ;  /* 0x000076322a257816 */ /* 0x000fe20000000025 */
[----:B------:R-:W-:Y:S01]  /*2090*/  IMAD.U32 R46, R36, 0x10000, RZ ;  /* 0x00010000242e7824 */ /* 0x000fe200078e00ff */
[C---:B------:R-:W-:Y:S01]  /*20a0*/  PRMT R34, R43.reuse, 0x7632, R34 ;  /* 0x000076322b227816 */ /* 0x040fe20000000022 */
[----:B------:R-:W-:Y:S01]  /*20b0*/  IMAD.U32 R36, R43, 0x10000, RZ ;  /* 0x000100002b247824 */ /* 0x000fe200078e00ff */
[----:B------:R-:W-:Y:S01]  /*20c0*/  PRMT R35, R40, 0x7632, R35 ;  /* 0x0000763228237816 */ /* 0x000fe20000000023 */
[----:B------:R-:W-:Y:S01]  /*20d0*/  HMUL2.BF16_V2 R24, R30, R72.H0_H0 ;  /* 0x200000481e187232 */ /* 0x000fe20000200000 */
[C---:B------:R-:W-:Y:S01]  /*20e0*/  PRMT R38, R41.reuse, 0x7632, R38 ;  /* 0x0000763229267816 */ /* 0x040fe20000000026 */
[----:B------:R-:W-:Y:S01]  /*20f0*/  IMAD.U32 R34, R34, 0x10000, RZ ;  /* 0x0001000022227824 */ /* 0x000fe200078e00ff */
[----:B------:R-:W-:Y:S01]  /*2100*/  F2FP.BF16.F32.PACK_AB R21, R22, R21 ;  /* 0x000000151615723e */ /* 0x000fe200000010ff */
[----:B------:R-:W-:Y:S01]  /*2110*/  IMAD.U32 R43, R41, 0x10000, RZ ;  /* 0x00010000292b7824 */ /* 0x000fe200078e00ff */
[----:B------:R-:W-:Y:S01]  /*2120*/  F2FP.BF16.F32.PACK_AB R22, R44, R47 ;  /* 0x0000002f2c16723e */ /* 0x000fe200000010ff */
[----:B------:R-:W-:Y:S01]  /*2130*/  IMAD.U32 R44, R39, 0x10000, RZ ;  /* 0x00010000272c7824 */ /* 0x000fe200078e00ff */
[----:B------:R-:W-:Y:S01]  /*2140*/  F2FP.BF16.F32.PACK_AB R56, R45, R48 ;  /* 0x000000302d38723e */ /* 0x000fe200000010ff */
[----:B------:R-:W-:-:S02]  /*2150*/  IMAD.U32 R45, R37, 0x10000, RZ ;  /* 0x00010000252d7824 */ /* 0x000fc400078e00ff */
[----:B------:R-:W-:Y:S02]  /*2160*/  HMUL2.BF16_V2 R33, R33, R71.H0_H0 ;  /* 0x2000004721217232 */ /* 0x000fe40000200000 */
[----:B------:R-:W-:Y:S02]  /*2170*/  IMAD.U32 R39, R40, 0x10000, RZ ;  /* 0x0001000028277824 */ /* 0x000fe400078e00ff */
[----:B------:R-:W-:Y:S01]  /*2180*/  FMUL R36, R85, R36 ;  /* 0x0000002455247220 */ /* 0x000fe20000400000 */
[----:B------:R-:W-:Y:S02]  /*2190*/  IMAD.U32 R37, R35, 0x10000, RZ ;  /* 0x0001000023257824 */ /* 0x000fe400078e00ff */
[----:B------:R-:W-:Y:S01]  /*21a0*/  FMUL R35, R85, R34 ;  /* 0x0000002255237220 */ /* 0x000fe20000400000 */
[----:B------:R-:W-:Y:S02]  /*21b0*/  IMAD.U32 R41, R38, 0x10000, RZ ;  /* 0x0001000026297824 */ /* 0x000fe400078e00ff */
[C---:B------:R-:W-:Y:S01]  /*21c0*/  FMUL R39, R84.reuse, R39 ;  /* 0x0000002754277220 */ /* 0x040fe20000400000 */
[----:B------:R-:W-:Y:S01]  /*21d0*/  FMUL R38, R84, R37 ;  /* 0x0000002554267220 */ /* 0x000fe20000400000 */
[----:B------:R-:W-:Y:S01]  /*21e0*/  PRMT R25, R24, 0x7632, R25 ;  /* 0x0000763218197816 */ /* 0x000fe20000000019 */
[----:B------:R-:W-:Y:S01]  /*21f0*/  FMUL R43, R84, R43 ;  /* 0x0000002b542b7220 */ /* 0x000fe20000400000 */
        /* <DEDUP_REMOVED lines=9> */
[----:B------:R-:W-:Y:S01]  /*2290*/  IMAD.U32 R35, R24, 0x10000, RZ ;  /* 0x0001000018237824 */ /* 0x000fe200078e00ff */
[----:B------:R-:W-:Y:S01]  /*22a0*/  F2FP.BF16.F32.PACK_AB R61, R38, R39 ;  /* 0x00000027263d723e */ /* 0x000fe200000010ff */
[----:B------:R-:W-:Y:S01]  /*22b0*/  IMAD.U32 R39, R29, 0x10000, RZ ;  /* 0x000100001d277824 */ /* 0x000fe200078e00ff */
[----:B------:R-:W-:Y:S01]  /*22c0*/  F2FP.BF16.F32.PACK_AB R60, R60, R43 ;  /* 0x0000002b3c3c723e */ /* 0x000fe200000010ff */
[----:B------:R-:W-:-:S02]  /*22d0*/  IMAD.U32 R43, R26, 0x10000, RZ ;  /* 0x000100001a2b7824 */ /* 0x000fc400078e00ff */
[----:B------:R-:W-:Y:S01]  /*22e0*/  FMUL R20, R86, R55 ;  /* 0x0000003756147220 */ /* 0x000fe20000400000 */
[----:B------:R-:W-:Y:S02]  /*22f0*/  IMAD.U32 R37, R28, 0x10000, RZ ;  /* 0x000100001c257824 */ /* 0x000fe400078e00ff */
[----:B------:R-:W-:Y:S01]  /*2300*/  FMUL R53, R86, R53 ;  /* 0x0000003556357220 */ /* 0x000fe20000400000 */
[----:B------:R-:W-:Y:S02]  /*2310*/  IMAD.U32 R33, R33, 0x10000, RZ ;  /* 0x0001000021217824 */ /* 0x000fe400078e00ff */
[----:B------:R-:W-:Y:S01]  /*2320*/  FMUL R52, R85, R52 ;  /* 0x0000003455347220 */ /* 0x000fe20000400000 */
[----:B------:R-:W-:Y:S02]  /*2330*/  IMAD.U32 R31, R31, 0x10000, RZ ;  /* 0x000100001f1f7824 */ /* 0x000fe400078e00ff */
[----:B------:R-:W-:Y:S01]  /*2340*/  FMUL R59, R85, R50 ;  /* 0x00000032553b7220 */ /* 0x000fe20000400000 */
[----:B------:R-:W-:-:S02]  /*2350*/  IMAD.U32 R29, R32, 0x10000, RZ ;  /* 0x00010000201d7824 */ /* 0x000fc400078e00ff */
[C---:B------:R-:W-:Y:S01]  /*2360*/  FMUL R46, R85.reuse, R46 ;  /* 0x0000002e552e7220 */ /* 0x040fe20000400000 */
[----:B------:R-:W-:Y:S02]  /*2370*/  IMAD.U32 R27, R30, 0x10000, RZ ;  /* 0x000100001e1b7824 */ /* 0x000fe400078e00ff */
[----:B------:R-:W-:Y:S01]  /*2380*/  FMUL R57, R85, R44 ;  /* 0x0000002c55397220 */ /* 0x000fe20000400000 */
[C---:B------:R-:W-:Y:S01]  /*2390*/  FMUL R47, R84.reuse, R47 ;  /* 0x0000002f542f7220 */ /* 0x040fe20000400000 */
[C---:B------:R-:W-:Y:S01]  /*23a0*/  FMUL R34, R84.reuse, R45 ;  /* 0x0000002d54227220 */ /* 0x040fe20000400000 */
[C---:B------:R-:W-:Y:S01]  /*23b0*/  FMUL R35, R84.reuse, R35 ;  /* 0x0000002354237220 */ /* 0x040fe20000400000 */
[----:B------:R-:W-:Y:S01]  /*23c0*/  FMUL R62, R84, R25 ;  /* 0x00000019543e7220 */ /* 0x000fe20000400000 */
[C---:B------:R-:W-:Y:S01]  /*23d0*/  FMUL R43, R82.reuse, R43 ;  /* 0x0000002b522b7220 */ /* 0x040fe20000400000 */
[C---:B------:R-:W-:Y:S01]  /*23e0*/  FMUL R24, R82.reuse, R41 ;  /* 0x0000002952187220 */ /* 0x040fe20000400000 */
[C---:B------:R-:W-:Y:S01]  /*23f0*/  FMUL R39, R82.reuse, R39 ;  /* 0x0000002752277220 */ /* 0x040fe20000400000 */
[C---:B------:R-:W-:Y:S01]  /*2400*/  FMUL R64, R82.reuse, R37 ;  /* 0x0000002552407220 */ /* 0x040fe20000400000 */
[C---:B------:R-:W-:Y:S01]  /*2410*/  FMUL R33, R82.reuse, R33 ;  /* 0x0000002152217220 */ /* 0x040fe20000400000 */
[C---:B------:R-:W-:Y:S01]  /*2420*/  FMUL R26, R82.reuse, R31 ;  /* 0x0000001f521a7220 */ /* 0x040fe20000400000 */
[C---:B------:R-:W-:Y:S01]  /*2430*/  FMUL R29, R82.reuse, R29 ;  /* 0x0000001d521d7220 */ /* 0x040fe20000400000 */
[----:B------:R-:W-:Y:S01]  /*2440*/  FMUL R66, R82, R27 ;  /* 0x0000001b52427220 */ /* 0x000fe20000400000 */
[----:B------:R-:W-:-:S02]  /*2450*/  F2FP.BF16.F32.PACK_AB R20, R53, R20 ;  /* 0x000000143514723e */ /* 0x000fc400000010ff */
[----:B------:R-:W-:Y:S02]  /*2460*/  F2FP.BF16.F32.PACK_AB R59, R59, R52 ;  /* 0x000000343b3b723e */ /* 0x000fe400000010ff */
[----:B------:R-:W-:Y:S01]  /*2470*/  F2FP.BF16.F32.PACK_AB R57, R57, R46 ;  /* 0x0000002e3939723e */ /* 0x000fe200000010ff */
[----:B------:R-:W-:Y:S01]  /*2480*/  STS.128 [R16], R20 ;  /* 0x0000001410007388 */ /* 0x000fe20000000c00 */
[----:B------:R-:W-:Y:S02]  /*2490*/  F2FP.BF16.F32.PACK_AB R63, R34, R47 ;  /* 0x0000002f223f723e */ /* 0x000fe400000010ff */
[----:B------:R-:W-:Y:S01]  /*24a0*/  F2FP.BF16.F32.PACK_AB R62, R62, R35 ;  /* 0x000000233e3e723e */ /* 0x000fe200000010ff */
[----:B------:R-:W-:Y:S01]  /*24b0*/  STS.128 [R9], R56 ;  /* 0x0000003809007388 */ /* 0x000fe20000000c00 */
[----:B------:R-:W-:Y:S02]  /*24c0*/  F2FP.BF16.F32.PACK_AB R67, R24, R43 ;  /* 0x0000002b1843723e */ /* 0x000fe400000010ff */
[----:B------:R-:W-:Y:S01]  /*24d0*/  F2FP.BF16.F32.PACK_AB R64, R64, R39 ;  /* 0x000000274040723e */ /* 0x000fe200000010ff */
[----:B------:R-:W-:Y:S01]  /*24e0*/  STS.128 [R10], R60 ;  /* 0x0000003c0a007388 */ /* 0x000fe20000000c00 */
[----:B------:R-:W-:-:S02]  /*24f0*/  F2FP.BF16.F32.PACK_AB R65, R26, R33 ;  /* 0x000000211a41723e */ /* 0x000fc400000010ff */
[----:B------:R-:W-:-:S05]  /*2500*/  F2FP.BF16.F32.PACK_AB R66, R66, R29 ;  /* 0x0000001d4242723e */ /* 0x000fca00000010ff */
        /* <DEDUP_REMOVED lines=30> */
[----:B------:R-:W-:Y:S01]  /*26f0*/  F2FP.BF16.F32.PACK_AB R51, R55, R54 ;  /* 0x000000363733723e */ /* 0x000fe200000010ff */
[----:B------:R-:W-:Y:S04]  /*2700*/  STSM.16.M88.4 [R69], R24 ;  /* 0x0000001845007844 */ /* 0x000fe80000000200 */
[----:B------:R-:W-:Y:S04]  /*2710*/  STSM.16.M88.4 [R69+0x20], R32 ;  /* 0x0000202045007844 */ /* 0x000fe80000000200 */
[----:B------:R-:W-:Y:S04]  /*2720*/  STSM.16.M88.4 [R69+0x40], R40 ;  /* 0x0000402845007844 */ /* 0x000fe80000000200 */
[----:B------:R-:W-:Y:S01]  /*2730*/  STSM.16.M88.4 [R69+0x60], R48 ;  /* 0x0000603045007844 */ /* 0x000fe20000000200 */
[----:B------:R-:W-:Y:S06]  /*2740*/  BAR.SYNC.DEFER_BLOCKING 0x0 ;  /* 0x0000000000007b1d */ /* 0x000fec0000010000 */
[----:B------:R-:W1:Y:S04]  /*2750*/  LDS.128 R44, [R68] ;  /* 0x00000000442c7984 */ /* 0x000e680000000c00 */
[----:B------:R-:W2:Y:S04]  /*2760*/  LDS.128 R20, [R19+0x800] ;  /* 0x0008000013147984 */ /* 0x000ea80000000c00 */
[----:B------:R-:W3:Y:S04]  /*2770*/  LDS.128 R28, [R18+0x1000] ;  /* 0x00100000121c7984 */ /* 0x000ee80000000c00 */
[----:B------:R-:W4:Y:S04]  /*2780*/  LDS.128 R36, [R17+0x1800] ;  /* 0x0018000011247984 */ /* 0x000f280000000c00 */
[----:B-1----:R-:W-:Y:S01]  /*2790*/  @P3 STG.E.128 desc[UR28][R92.64], R44 ;  /* 0x0000002c5c003986 */ /* 0x002fe2000c101d1c */
[----:B------:R-:W-:-:S03]  /*27a0*/  ISETP.NE.AND P3, PT, R79, RZ, PT ;  /* 0x000000ff4f00720c */ /* 0x000fc60003f65270 */
[----:B--2---:R1:W-:Y:S01]  /*27b0*/  @P0 STG.E.128 desc[UR28][R88.64], R20 ;  /* 0x0000001458000986 */ /* 0x0043e2000c101d1c */
[C---:B------:R-:W-:Y:S02]  /*27c0*/  LEA R24, P0, R15.reuse, UR5, 0x1 ;  /* 0x000000050f187c11 */ /* 0x040fe4000f8008ff */
[----:B------:R-:W-:Y:S02]  /*27d0*/  PLOP3.LUT P3, PT, P3, PT, UP0, 0x80, 0x0 ;  /* 0x000000000000781c */ /* 0x000fe40001f6f008 */
[----:B------:R-:W-:Y:S02]  /*27e0*/  LEA.HI.X R25, R15, UR6, R14, 0x1, P0 ;  /* 0x000000060f197c11 */ /* 0x000fe400080f0c0e */
[----:B------:R-:W-:Y:S02]  /*27f0*/  LEA R26, P0, R12, UR5, 0x1 ;  /* 0x000000050c1a7c11 */ /* 0x000fe4000f8008ff */
[----:B------:R-:W-:Y:S01]  /*2800*/  LOP3.LUT R14, R6, UR4, RZ, 0xfc, !PT ;  /* 0x00000004060e7c12 */ /* 0x000fe2000f8efcff */
[----:B---3--:R2:W-:Y:S01]  /*2810*/  @P1 STG.E.128 desc[UR28][R24.64], R28 ;  /* 0x0000001c18001986 */ /* 0x0085e2000c101d1c */
[----:B------:R-:W-:-:S02]  /*2820*/  LEA.HI.X R27, R12, UR6, R13, 0x1, P0 ;  /* 0x000000060c1b7c11 */ /* 0x000fc400080f0c0d */
[----:B------:R-:W-:Y:S01]  /*2830*/  LOP3.LUT R12, R83, 0x38, R76, 0xf8, !PT ;  /* 0x00000038530c7812 */ /* 0x000fe200078ef84c */
[----:B------:R-:W-:Y:S01]  /*2840*/  IMAD.MOV.U32 R83, RZ, RZ, 0x80 ;  /* 0x00000080ff537424 */ /* 0x000fe200078e00ff */
[----:B------:R-:W-:Y:S01]  /*2850*/  LOP3.LUT R13, R8, UR4, RZ, 0xfc, !PT ;  /* 0x00000004080d7c12 */ /* 0x000fe2000f8efcff */
[----:B----4-:R3:W-:Y:S01]  /*2860*/  @P2 STG.E.128 desc[UR28][R26.64], R36 ;  /* 0x000000241a002986 */ /* 0x0107e2000c101d1c */
[C---:B------:R-:W-:Y:S02]  /*2870*/  LOP3.LUT R80, R12.reuse, R0, RZ, 0xfc, !PT ;  /* 0x000000000c507212 */ /* 0x040fe400078efcff */
[C---:B------:R-:W-:Y:S02]  /*2880*/  LOP3.LUT R81, R12.reuse, R3, RZ, 0xfc, !PT ;  /* 0x000000030c517212 */ /* 0x040fe400078efcff */
[----:B------:R-:W-:Y:S02]  /*2890*/  LOP3.LUT R15, R12, R5, RZ, 0xfc, !PT ;  /* 0x000000050c0f7212 */ /* 0x000fe400078efcff */
[----:B-1----:R-:W-:-:S02]  /*28a0*/  LEA R20, P1, R80, UR7, 0x1 ;  /* 0x0000000750147c11 */ /* 0x002fc4000f8208ff */
[----:B------:R-:W-:Y:S02]  /*28b0*/  LOP3.LUT R12, R12, R7, RZ, 0xfc, !PT ;  /* 0x000000070c0c7212 */ /* 0x000fe400078efcff */
[----:B------:R-:W-:Y:S02]  /*28c0*/  LEA.HI.X R21, R80, UR24, R91, 0x1, P1 ;  /* 0x0000001850157c11 */ /* 0x000fe400088f0c5b */
[----:B--2---:R-:W-:Y:S02]  /*28d0*/  LEA R24, P0, R15, UR7, 0x1 ;  /* 0x000000070f187c11 */ /* 0x004fe4000f8008ff */
[----:B------:R-:W-:Y:S01]  /*28e0*/  LEA R22, P2, R81, UR7, 0x1 ;  /* 0x0000000751167c11 */ /* 0x000fe2000f8408ff */
[----:B------:R-:W-:Y:S01]  /*28f0*/  @!PT LDS RZ, [RZ] ;  /* 0x00000000fffff984 */ /* 0x000fe20000000800 */
[----:B------:R-:W-:Y:S01]  /*2900*/  @!PT LDS RZ, [RZ] ;  /* 0x00000000fffff984 */ /* 0x000fe20000000800 */
[----:B------:R-:W-:Y:S01]  /*2910*/  @!PT LDS RZ, [RZ] ;  /* 0x00000000fffff984 */ /* 0x000fe20000000800 */
[----:B------:R2:W-:Y:S01]  /*2920*/  LDGSTS.E.BYPASS.128 [R70+0x2400], desc[UR28][R20.64], P3 ;  /* 0x0240000014467fae */ /* 0x0005e20009901c5c */
[----:B------:R-:W-:Y:S02]  /*2930*/  LEA.HI.X R25, R15, UR24, R14, 0x1, P0 ;  /* 0x000000180f197c11 */ /* 0x000fe400080f0c0e */
[----:B---3--:R-:W-:-:S02]  /*2940*/  LEA R26, P1, R12, UR7, 0x1 ;  /* 0x000000070c1a7c11 */ /* 0x008fc4000f8208ff */
[----:B------:R-:W-:Y:S02]  /*2950*/  PLOP3.LUT P0, PT, P4, PT, UP0, 0x80, 0x0 ;  /* 0x000000000000781c */ /* 0x000fe4000270f008 */
[----:B------:R-:W-:Y:S02]  /*2960*/  LEA.HI.X R27, R12, UR24, R13, 0x1, P1 ;  /* 0x000000180c1b7c11 */ /* 0x000fe400088f0c0d */
[----:B------:R-:W-:Y:S02]  /*2970*/  LEA.HI.X R23, R81, UR24, R90, 0x1, P2 ;  /* 0x0000001851177c11 */ /* 0x000fe400090f0c5a */
[----:B------:R-:W-:Y:S02]  /*2980*/  PLOP3.LUT P1, PT, P6, PT, UP0, 0x80, 0x0 ;  /* 0x000000000000781c */ /* 0x000fe4000372f008 */
[----:B------:R-:W-:Y:S02]  /*2990*/  PLOP3.LUT P2, PT, P5, PT, UP0, 0x80, 0x0 ;  /* 0x000000000000781c */ /* 0x000fe40002f4f008 */
[----:B------:R-:W-:Y:S01]  /*29a0*/  PLOP3.LUT P4, PT, PT, PT, UP0, 0x80, 0x0 ;  /* 0x000000000000781c */ /* 0x000fe20003f8f008 */
[----:B------:R-:W-:-:S02]  /*29b0*/  UPLOP3.LUT UP0, UPT, UPT, UPT, UPT, 0x40, 0x0 ;  /* 0x000000000000789c */ /* 0x000fc40003f0e870 */
[----:B------:R2:W-:Y:S06]  /*29c0*/  LDGSTS.E.BYPASS.128 [R70+0x2c00], desc[UR28][R22.64], P0 ;  /* 0x02c0000016467fae */ /* 0x0005ec0008101c5c */
[----:B------:R2:W-:Y:S04]  /*29d0*/  LDGSTS.E.BYPASS.128 [R70+0x3400], desc[UR28][R24.64], P1 ;  /* 0x0340000018467fae */ /* 0x0005e80008901c5c */
[----:B------:R2:W-:Y:S04]  /*29e0*/  LDGSTS.E.BYPASS.128 [R70+0x3c00], desc[UR28][R26.64], P2 ;  /* 0x03c000001a467fae */ /* 0x0005e80009101c5c */
[----:B------:R-:W0:Y:S01]  /*29f0*/  LDGDEPBAR ;  /* 0x00000000000079af */ /* 0x000e220000000000 */
[----:B------:R-:W-:Y:S05]  /*2a00*/  @P4 BRA `(.L_x_1) ;  /* 0xfffffff000b84947 */ /* 0x000fea000383ffff */
[----:B------:R-:W-:-:S04]  /*2a10*/  DEPBAR.LE SB0, 0x0 ;  /* 0x000080000000791a */ /* 0x000fc80000000000 */
[----:B------:R-:W-:Y:S06]  /*2a20*/  BAR.SYNC.DEFER_BLOCKING 0x0 ;  /* 0x0000000000007b1d */ /* 0x000fec0000010000 */
[----:B------:R-:W-:Y:S05]  /*2a30*/  EXIT ;  /* 0x000000000000794d */ /* 0x000fea0003800000 */
.L_x_2:
[----:B------:R-:W-:-:S00]  /*2a40*/  BRA `(.L_x_2) ;  /* 0xfffffffc00fc7947 */ /* 0x000fc0000383ffff */
[----:B------:R-:W-:-:S00]  /*2a50*/  NOP ;  /* 0x0000000000007918 */ /* 0x000fc00000000000 */
        /* <DEDUP_REMOVED lines=10> */
.L_x_3:


//--------------------- .nv.shared.recompute_w_u_fwd_kernel --------------------------
	.section	.nv.shared.recompute_w_u_fwd_kernel,"aw",@nobits
	.sectionflags	@""
	.align	16
	.zero		1024


//--------------------- .nv.shared.reserved.0     --------------------------
	.section	.nv.shared.reserved.0,"aw",@nobits
	.weak		__nv_reservedSMEM_offset_0_alias
	.size		__nv_reservedSMEM_offset_0_alias, 0, 0
	.other		__nv_reservedSMEM_offset_0_alias,@"STO_CUDA_RESERVED_SHARED STV_DEFAULT"
__nv_reservedSMEM_offset_0_alias:
	.zero		0


//--------------------- .nv.constant0.recompute_w_u_fwd_kernel --------------------------
	.section	.nv.constant0.recompute_w_u_fwd_kernel,"a",@progbits
	.sectionflags	@""
	.align	4
.nv.constant0.recompute_w_u_fwd_kernel:
	.zero		600


//--------------------- SYMBOLS --------------------------

	.type		.nv.reservedSmem.offset0,@object
	.size		.nv.reservedSmem.offset0,0x4
